//
// Generated by NVIDIA NVVM Compiler
//
// Compiler Build ID: CL-36424714
// Cuda compilation tools, release 13.0, V13.0.88
// Based on NVVM 20.0.0
//

.version 9.0
.target sm_100
.address_size 64

	// .globl	_Z22sharedMemoryRiemannSumIdXadL_Z11sin_exp_gpuIdET_S1_EEEvS1_S1_iPS1_
.func  (.param .align 16 .b8 func_retval0[16]) __internal_trig_reduction_slowpathd
(
	.param .b64 __internal_trig_reduction_slowpathd_param_0
)
;
.func  (.param .b64 func_retval0) __internal_accurate_pow
(
	.param .b64 __internal_accurate_pow_param_0
)
;
// _ZZ22sharedMemoryRiemannSumIdXadL_Z11sin_exp_gpuIdET_S1_EEEvS1_S1_iPS1_E9sharedMem has been demoted
// _ZZ22sharedMemoryRiemannSumIdXadL_Z10square_gpuIdET_S1_EEEvS1_S1_iPS1_E9sharedMem has been demoted
// _ZZ22sharedMemoryRiemannSumIdXadL_Z17logarithm_exp_gpuIdET_S1_EEEvS1_S1_iPS1_E9sharedMem has been demoted
// _ZZ22sharedMemoryRiemannSumIdXadL_Z21logarithm_sin_exp_gpuIdET_S1_EEEvS1_S1_iPS1_E9sharedMem has been demoted
// _ZZ22sharedMemoryRiemannSumIdXadL_Z18complex_kernel_gpuIdET_S1_EEEvS1_S1_iPS1_E9sharedMem has been demoted
.global .align 8 .b8 __cudart_i2opi_d[144] = {8, 93, 141, 31, 177, 95, 251, 107, 234, 146, 82, 138, 247, 57, 7, 61, 123, 241, 229, 235, 199, 186, 39, 117, 45, 234, 95, 158, 102, 63, 70, 79, 183, 9, 203, 39, 207, 126, 54, 109, 31, 109, 10, 90, 139, 17, 47, 239, 15, 152, 5, 222, 255, 151, 248, 31, 59, 40, 249, 189, 139, 95, 132, 156, 244, 57, 83, 131, 57, 214, 145, 57, 65, 126, 95, 180, 38, 112, 156, 233, 132, 68, 187, 46, 245, 53, 130, 232, 62, 167, 41, 177, 28, 235, 29, 254, 28, 146, 209, 9, 234, 46, 73, 6, 224, 210, 77, 66, 58, 110, 36, 183, 97, 197, 187, 222, 171, 99, 81, 254, 65, 144, 67, 60, 153, 149, 98, 219, 192, 221, 52, 245, 209, 87, 39, 252, 41, 21, 68, 78, 110, 131, 249, 162};
.global .align 16 .b8 __cudart_sin_cos_coeffs[128] = {70, 210, 176, 44, 241, 229, 90, 190, 146, 227, 172, 105, 227, 29, 199, 62, 161, 98, 219, 25, 160, 1, 42, 191, 24, 8, 17, 17, 17, 17, 129, 63, 84, 85, 85, 85, 85, 85, 197, 191, 0, 0, 0, 0, 0, 0, 0, 0, 0, 0, 0, 0, 0, 0, 0, 0, 100, 129, 253, 32, 131, 255, 168, 189, 40, 133, 239, 193, 167, 238, 33, 62, 217, 230, 6, 142, 79, 126, 146, 190, 233, 188, 221, 25, 160, 1, 250, 62, 71, 93, 193, 22, 108, 193, 86, 191, 81, 85, 85, 85, 85, 85, 165, 63, 0, 0, 0, 0, 0, 0, 224, 191, 0, 0, 0, 0, 0, 0, 240, 63};

.visible .entry _Z22sharedMemoryRiemannSumIdXadL_Z11sin_exp_gpuIdET_S1_EEEvS1_S1_iPS1_(
	.param .f64 _Z22sharedMemoryRiemannSumIdXadL_Z11sin_exp_gpuIdET_S1_EEEvS1_S1_iPS1__param_0,
	.param .f64 _Z22sharedMemoryRiemannSumIdXadL_Z11sin_exp_gpuIdET_S1_EEEvS1_S1_iPS1__param_1,
	.param .u32 _Z22sharedMemoryRiemannSumIdXadL_Z11sin_exp_gpuIdET_S1_EEEvS1_S1_iPS1__param_2,
	.param .u64 .ptr .align 1 _Z22sharedMemoryRiemannSumIdXadL_Z11sin_exp_gpuIdET_S1_EEEvS1_S1_iPS1__param_3
)
{
	.reg .pred 	%p<19>;
	.reg .b32 	%r<38>;
	.reg .b32 	%f<3>;
	.reg .b64 	%rd<7>;
	.reg .b64 	%fd<95>;
	// demoted variable
	.shared .align 8 .b8 _ZZ22sharedMemoryRiemannSumIdXadL_Z11sin_exp_gpuIdET_S1_EEEvS1_S1_iPS1_E9sharedMem[2048];
	ld.param.f64 	%fd14, [_Z22sharedMemoryRiemannSumIdXadL_Z11sin_exp_gpuIdET_S1_EEEvS1_S1_iPS1__param_0];
	ld.param.f64 	%fd15, [_Z22sharedMemoryRiemannSumIdXadL_Z11sin_exp_gpuIdET_S1_EEEvS1_S1_iPS1__param_1];
	ld.param.u32 	%r14, [_Z22sharedMemoryRiemannSumIdXadL_Z11sin_exp_gpuIdET_S1_EEEvS1_S1_iPS1__param_2];
	ld.param.u64 	%rd1, [_Z22sharedMemoryRiemannSumIdXadL_Z11sin_exp_gpuIdET_S1_EEEvS1_S1_iPS1__param_3];
	mov.u32 	%r1, %tid.x;
	mov.u32 	%r15, %ctaid.x;
	mov.u32 	%r2, %ntid.x;
	mad.lo.s32 	%r36, %r15, %r2, %r1;
	setp.ge.s32 	%p1, %r36, %r14;
	mov.f64 	%fd94, 0d0000000000000000;
	@%p1 bra 	$L__BB0_10;
	mov.u32 	%r16, %nctaid.x;
	mul.lo.s32 	%r4, %r2, %r16;
	mov.f64 	%fd94, 0d0000000000000000;
	mov.u64 	%rd4, __cudart_sin_cos_coeffs;
$L__BB0_2:
	cvt.rn.f64.s32 	%fd18, %r36;
	fma.rn.f64 	%fd2, %fd15, %fd18, %fd14;
	fma.rn.f64 	%fd19, %fd2, 0d3FF71547652B82FE, 0d4338000000000000;
	{
	.reg .b32 %temp; 
	mov.b64 	{%r6, %temp}, %fd19;
	}
	mov.f64 	%fd20, 0dC338000000000000;
	add.rn.f64 	%fd21, %fd19, %fd20;
	fma.rn.f64 	%fd22, %fd21, 0dBFE62E42FEFA39EF, %fd2;
	fma.rn.f64 	%fd23, %fd21, 0dBC7ABC9E3B39803F, %fd22;
	fma.rn.f64 	%fd24, %fd23, 0d3E5ADE1569CE2BDF, 0d3E928AF3FCA213EA;
	fma.rn.f64 	%fd25, %fd24, %fd23, 0d3EC71DEE62401315;
	fma.rn.f64 	%fd26, %fd25, %fd23, 0d3EFA01997C89EB71;
	fma.rn.f64 	%fd27, %fd26, %fd23, 0d3F2A01A014761F65;
	fma.rn.f64 	%fd28, %fd27, %fd23, 0d3F56C16C1852B7AF;
	fma.rn.f64 	%fd29, %fd28, %fd23, 0d3F81111111122322;
	fma.rn.f64 	%fd30, %fd29, %fd23, 0d3FA55555555502A1;
	fma.rn.f64 	%fd31, %fd30, %fd23, 0d3FC5555555555511;
	fma.rn.f64 	%fd32, %fd31, %fd23, 0d3FE000000000000B;
	fma.rn.f64 	%fd33, %fd32, %fd23, 0d3FF0000000000000;
	fma.rn.f64 	%fd34, %fd33, %fd23, 0d3FF0000000000000;
	{
	.reg .b32 %temp; 
	mov.b64 	{%r7, %temp}, %fd34;
	}
	{
	.reg .b32 %temp; 
	mov.b64 	{%temp, %r8}, %fd34;
	}
	shl.b32 	%r17, %r6, 20;
	add.s32 	%r18, %r17, %r8;
	mov.b64 	%fd92, {%r7, %r18};
	{
	.reg .b32 %temp; 
	mov.b64 	{%temp, %r19}, %fd2;
	}
	mov.b32 	%f2, %r19;
	abs.f32 	%f1, %f2;
	setp.lt.f32 	%p2, %f1, 0f4086232B;
	@%p2 bra 	$L__BB0_5;
	setp.lt.f64 	%p3, %fd2, 0d0000000000000000;
	add.f64 	%fd35, %fd2, 0d7FF0000000000000;
	selp.f64 	%fd92, 0d0000000000000000, %fd35, %p3;
	setp.geu.f32 	%p4, %f1, 0f40874800;
	@%p4 bra 	$L__BB0_5;
	shr.u32 	%r20, %r6, 31;
	add.s32 	%r21, %r6, %r20;
	shr.s32 	%r22, %r21, 1;
	shl.b32 	%r23, %r22, 20;
	add.s32 	%r24, %r8, %r23;
	mov.b64 	%fd36, {%r7, %r24};
	sub.s32 	%r25, %r6, %r22;
	shl.b32 	%r26, %r25, 20;
	add.s32 	%r27, %r26, 1072693248;
	mov.b32 	%r28, 0;
	mov.b64 	%fd37, {%r28, %r27};
	mul.f64 	%fd92, %fd37, %fd36;
$L__BB0_5:
	abs.f64 	%fd7, %fd2;
	setp.neu.f64 	%p5, %fd7, 0d7FF0000000000000;
	@%p5 bra 	$L__BB0_7;
	mov.f64 	%fd43, 0d0000000000000000;
	mul.rn.f64 	%fd93, %fd2, %fd43;
	mov.b32 	%r37, 0;
	bra.uni 	$L__BB0_9;
$L__BB0_7:
	mul.f64 	%fd38, %fd2, 0d3FE45F306DC9C883;
	cvt.rni.s32.f64 	%r37, %fd38;
	cvt.rn.f64.s32 	%fd39, %r37;
	fma.rn.f64 	%fd40, %fd39, 0dBFF921FB54442D18, %fd2;
	fma.rn.f64 	%fd41, %fd39, 0dBC91A62633145C00, %fd40;
	fma.rn.f64 	%fd93, %fd39, 0dB97B839A252049C0, %fd41;
	setp.ltu.f64 	%p6, %fd7, 0d41E0000000000000;
	@%p6 bra 	$L__BB0_9;
	{ // callseq 0, 0
	.param .b64 param0;
	st.param.f64 	[param0], %fd2;
	.param .align 16 .b8 retval0[16];
	call.uni (retval0), 
	__internal_trig_reduction_slowpathd, 
	(
	param0
	);
	ld.param.f64 	%fd93, [retval0];
	ld.param.b32 	%r37, [retval0+8];
	} // callseq 0
$L__BB0_9:
	shl.b32 	%r31, %r37, 6;
	cvt.u64.u32 	%rd2, %r31;
	and.b64  	%rd3, %rd2, 64;
	add.s64 	%rd5, %rd4, %rd3;
	mul.rn.f64 	%fd44, %fd93, %fd93;
	and.b32  	%r32, %r37, 1;
	setp.eq.b32 	%p7, %r32, 1;
	selp.f64 	%fd45, 0dBDA8FF8320FD8164, 0d3DE5DB65F9785EBA, %p7;
	ld.global.nc.v2.f64 	{%fd46, %fd47}, [%rd5];
	fma.rn.f64 	%fd48, %fd45, %fd44, %fd46;
	fma.rn.f64 	%fd49, %fd48, %fd44, %fd47;
	ld.global.nc.v2.f64 	{%fd50, %fd51}, [%rd5+16];
	fma.rn.f64 	%fd52, %fd49, %fd44, %fd50;
	fma.rn.f64 	%fd53, %fd52, %fd44, %fd51;
	ld.global.nc.v2.f64 	{%fd54, %fd55}, [%rd5+32];
	fma.rn.f64 	%fd56, %fd53, %fd44, %fd54;
	fma.rn.f64 	%fd57, %fd56, %fd44, %fd55;
	fma.rn.f64 	%fd58, %fd57, %fd93, %fd93;
	fma.rn.f64 	%fd59, %fd57, %fd44, 0d3FF0000000000000;
	selp.f64 	%fd60, %fd59, %fd58, %p7;
	and.b32  	%r33, %r37, 2;
	setp.eq.s32 	%p8, %r33, 0;
	mov.f64 	%fd61, 0d0000000000000000;
	sub.f64 	%fd62, %fd61, %fd60;
	selp.f64 	%fd63, %fd60, %fd62, %p8;
	mul.f64 	%fd64, %fd92, %fd63;
	fma.rn.f64 	%fd94, %fd15, %fd64, %fd94;
	add.s32 	%r36, %r36, %r4;
	setp.lt.s32 	%p9, %r36, %r14;
	@%p9 bra 	$L__BB0_2;
$L__BB0_10:
	shl.b32 	%r34, %r1, 3;
	mov.u32 	%r35, _ZZ22sharedMemoryRiemannSumIdXadL_Z11sin_exp_gpuIdET_S1_EEEvS1_S1_iPS1_E9sharedMem;
	add.s32 	%r13, %r35, %r34;
	st.shared.f64 	[%r13], %fd94;
	bar.sync 	0;
	setp.gt.u32 	%p10, %r1, 127;
	@%p10 bra 	$L__BB0_12;
	ld.shared.f64 	%fd65, [%r13+1024];
	ld.shared.f64 	%fd66, [%r13];
	add.f64 	%fd67, %fd65, %fd66;
	st.shared.f64 	[%r13], %fd67;
$L__BB0_12:
	bar.sync 	0;
	setp.gt.u32 	%p11, %r1, 63;
	@%p11 bra 	$L__BB0_14;
	ld.shared.f64 	%fd68, [%r13+512];
	ld.shared.f64 	%fd69, [%r13];
	add.f64 	%fd70, %fd68, %fd69;
	st.shared.f64 	[%r13], %fd70;
$L__BB0_14:
	bar.sync 	0;
	setp.gt.u32 	%p12, %r1, 31;
	@%p12 bra 	$L__BB0_16;
	ld.shared.f64 	%fd71, [%r13+256];
	ld.shared.f64 	%fd72, [%r13];
	add.f64 	%fd73, %fd71, %fd72;
	st.shared.f64 	[%r13], %fd73;
$L__BB0_16:
	bar.sync 	0;
	setp.gt.u32 	%p13, %r1, 15;
	@%p13 bra 	$L__BB0_18;
	ld.shared.f64 	%fd74, [%r13+128];
	ld.shared.f64 	%fd75, [%r13];
	add.f64 	%fd76, %fd74, %fd75;
	st.shared.f64 	[%r13], %fd76;
$L__BB0_18:
	bar.sync 	0;
	setp.gt.u32 	%p14, %r1, 7;
	@%p14 bra 	$L__BB0_20;
	ld.shared.f64 	%fd77, [%r13+64];
	ld.shared.f64 	%fd78, [%r13];
	add.f64 	%fd79, %fd77, %fd78;
	st.shared.f64 	[%r13], %fd79;
$L__BB0_20:
	bar.sync 	0;
	setp.gt.u32 	%p15, %r1, 3;
	@%p15 bra 	$L__BB0_22;
	ld.shared.f64 	%fd80, [%r13+32];
	ld.shared.f64 	%fd81, [%r13];
	add.f64 	%fd82, %fd80, %fd81;
	st.shared.f64 	[%r13], %fd82;
$L__BB0_22:
	bar.sync 	0;
	setp.gt.u32 	%p16, %r1, 1;
	@%p16 bra 	$L__BB0_24;
	ld.shared.f64 	%fd83, [%r13+16];
	ld.shared.f64 	%fd84, [%r13];
	add.f64 	%fd85, %fd83, %fd84;
	st.shared.f64 	[%r13], %fd85;
$L__BB0_24:
	bar.sync 	0;
	setp.ne.s32 	%p17, %r1, 0;
	@%p17 bra 	$L__BB0_26;
	ld.shared.f64 	%fd86, [_ZZ22sharedMemoryRiemannSumIdXadL_Z11sin_exp_gpuIdET_S1_EEEvS1_S1_iPS1_E9sharedMem+8];
	ld.shared.f64 	%fd87, [%r13];
	add.f64 	%fd88, %fd86, %fd87;
	st.shared.f64 	[%r13], %fd88;
$L__BB0_26:
	setp.ne.s32 	%p18, %r1, 0;
	bar.sync 	0;
	@%p18 bra 	$L__BB0_28;
	ld.shared.f64 	%fd89, [_ZZ22sharedMemoryRiemannSumIdXadL_Z11sin_exp_gpuIdET_S1_EEEvS1_S1_iPS1_E9sharedMem];
	cvta.to.global.u64 	%rd6, %rd1;
	atom.global.add.f64 	%fd90, [%rd6], %fd89;
$L__BB0_28:
	ret;

}
	// .globl	_Z22sharedMemoryRiemannSumIdXadL_Z10square_gpuIdET_S1_EEEvS1_S1_iPS1_
.visible .entry _Z22sharedMemoryRiemannSumIdXadL_Z10square_gpuIdET_S1_EEEvS1_S1_iPS1_(
	.param .f64 _Z22sharedMemoryRiemannSumIdXadL_Z10square_gpuIdET_S1_EEEvS1_S1_iPS1__param_0,
	.param .f64 _Z22sharedMemoryRiemannSumIdXadL_Z10square_gpuIdET_S1_EEEvS1_S1_iPS1__param_1,
	.param .u32 _Z22sharedMemoryRiemannSumIdXadL_Z10square_gpuIdET_S1_EEEvS1_S1_iPS1__param_2,
	.param .u64 .ptr .align 1 _Z22sharedMemoryRiemannSumIdXadL_Z10square_gpuIdET_S1_EEEvS1_S1_iPS1__param_3
)
{
	.reg .pred 	%p<12>;
	.reg .b32 	%r<14>;
	.reg .b64 	%rd<3>;
	.reg .b64 	%fd<39>;
	// demoted variable
	.shared .align 8 .b8 _ZZ22sharedMemoryRiemannSumIdXadL_Z10square_gpuIdET_S1_EEEvS1_S1_iPS1_E9sharedMem[2048];
	ld.param.f64 	%fd4, [_Z22sharedMemoryRiemannSumIdXadL_Z10square_gpuIdET_S1_EEEvS1_S1_iPS1__param_0];
	ld.param.f64 	%fd5, [_Z22sharedMemoryRiemannSumIdXadL_Z10square_gpuIdET_S1_EEEvS1_S1_iPS1__param_1];
	ld.param.u32 	%r8, [_Z22sharedMemoryRiemannSumIdXadL_Z10square_gpuIdET_S1_EEEvS1_S1_iPS1__param_2];
	ld.param.u64 	%rd1, [_Z22sharedMemoryRiemannSumIdXadL_Z10square_gpuIdET_S1_EEEvS1_S1_iPS1__param_3];
	mov.u32 	%r1, %tid.x;
	mov.u32 	%r9, %ctaid.x;
	mov.u32 	%r2, %ntid.x;
	mad.lo.s32 	%r13, %r9, %r2, %r1;
	setp.ge.s32 	%p1, %r13, %r8;
	mov.f64 	%fd38, 0d0000000000000000;
	@%p1 bra 	$L__BB1_3;
	mov.u32 	%r10, %nctaid.x;
	mul.lo.s32 	%r4, %r2, %r10;
	mov.f64 	%fd38, 0d0000000000000000;
$L__BB1_2:
	cvt.rn.f64.s32 	%fd8, %r13;
	fma.rn.f64 	%fd9, %fd5, %fd8, %fd4;
	mul.f64 	%fd10, %fd9, %fd9;
	fma.rn.f64 	%fd38, %fd5, %fd10, %fd38;
	add.s32 	%r13, %r13, %r4;
	setp.lt.s32 	%p2, %r13, %r8;
	@%p2 bra 	$L__BB1_2;
$L__BB1_3:
	shl.b32 	%r11, %r1, 3;
	mov.u32 	%r12, _ZZ22sharedMemoryRiemannSumIdXadL_Z10square_gpuIdET_S1_EEEvS1_S1_iPS1_E9sharedMem;
	add.s32 	%r7, %r12, %r11;
	st.shared.f64 	[%r7], %fd38;
	bar.sync 	0;
	setp.gt.u32 	%p3, %r1, 127;
	@%p3 bra 	$L__BB1_5;
	ld.shared.f64 	%fd11, [%r7+1024];
	ld.shared.f64 	%fd12, [%r7];
	add.f64 	%fd13, %fd11, %fd12;
	st.shared.f64 	[%r7], %fd13;
$L__BB1_5:
	bar.sync 	0;
	setp.gt.u32 	%p4, %r1, 63;
	@%p4 bra 	$L__BB1_7;
	ld.shared.f64 	%fd14, [%r7+512];
	ld.shared.f64 	%fd15, [%r7];
	add.f64 	%fd16, %fd14, %fd15;
	st.shared.f64 	[%r7], %fd16;
$L__BB1_7:
	bar.sync 	0;
	setp.gt.u32 	%p5, %r1, 31;
	@%p5 bra 	$L__BB1_9;
	ld.shared.f64 	%fd17, [%r7+256];
	ld.shared.f64 	%fd18, [%r7];
	add.f64 	%fd19, %fd17, %fd18;
	st.shared.f64 	[%r7], %fd19;
$L__BB1_9:
	bar.sync 	0;
	setp.gt.u32 	%p6, %r1, 15;
	@%p6 bra 	$L__BB1_11;
	ld.shared.f64 	%fd20, [%r7+128];
	ld.shared.f64 	%fd21, [%r7];
	add.f64 	%fd22, %fd20, %fd21;
	st.shared.f64 	[%r7], %fd22;
$L__BB1_11:
	bar.sync 	0;
	setp.gt.u32 	%p7, %r1, 7;
	@%p7 bra 	$L__BB1_13;
	ld.shared.f64 	%fd23, [%r7+64];
	ld.shared.f64 	%fd24, [%r7];
	add.f64 	%fd25, %fd23, %fd24;
	st.shared.f64 	[%r7], %fd25;
$L__BB1_13:
	bar.sync 	0;
	setp.gt.u32 	%p8, %r1, 3;
	@%p8 bra 	$L__BB1_15;
	ld.shared.f64 	%fd26, [%r7+32];
	ld.shared.f64 	%fd27, [%r7];
	add.f64 	%fd28, %fd26, %fd27;
	st.shared.f64 	[%r7], %fd28;
$L__BB1_15:
	bar.sync 	0;
	setp.gt.u32 	%p9, %r1, 1;
	@%p9 bra 	$L__BB1_17;
	ld.shared.f64 	%fd29, [%r7+16];
	ld.shared.f64 	%fd30, [%r7];
	add.f64 	%fd31, %fd29, %fd30;
	st.shared.f64 	[%r7], %fd31;
$L__BB1_17:
	bar.sync 	0;
	setp.ne.s32 	%p10, %r1, 0;
	@%p10 bra 	$L__BB1_19;
	ld.shared.f64 	%fd32, [_ZZ22sharedMemoryRiemannSumIdXadL_Z10square_gpuIdET_S1_EEEvS1_S1_iPS1_E9sharedMem+8];
	ld.shared.f64 	%fd33, [%r7];
	add.f64 	%fd34, %fd32, %fd33;
	st.shared.f64 	[%r7], %fd34;
$L__BB1_19:
	setp.ne.s32 	%p11, %r1, 0;
	bar.sync 	0;
	@%p11 bra 	$L__BB1_21;
	ld.shared.f64 	%fd35, [_ZZ22sharedMemoryRiemannSumIdXadL_Z10square_gpuIdET_S1_EEEvS1_S1_iPS1_E9sharedMem];
	cvta.to.global.u64 	%rd2, %rd1;
	atom.global.add.f64 	%fd36, [%rd2], %fd35;
$L__BB1_21:
	ret;

}
	// .globl	_Z22sharedMemoryRiemannSumIdXadL_Z17logarithm_exp_gpuIdET_S1_EEEvS1_S1_iPS1_
.visible .entry _Z22sharedMemoryRiemannSumIdXadL_Z17logarithm_exp_gpuIdET_S1_EEEvS1_S1_iPS1_(
	.param .f64 _Z22sharedMemoryRiemannSumIdXadL_Z17logarithm_exp_gpuIdET_S1_EEEvS1_S1_iPS1__param_0,
	.param .f64 _Z22sharedMemoryRiemannSumIdXadL_Z17logarithm_exp_gpuIdET_S1_EEEvS1_S1_iPS1__param_1,
	.param .u32 _Z22sharedMemoryRiemannSumIdXadL_Z17logarithm_exp_gpuIdET_S1_EEEvS1_S1_iPS1__param_2,
	.param .u64 .ptr .align 1 _Z22sharedMemoryRiemannSumIdXadL_Z17logarithm_exp_gpuIdET_S1_EEEvS1_S1_iPS1__param_3
)
{
	.reg .pred 	%p<19>;
	.reg .b32 	%r<58>;
	.reg .b32 	%f<3>;
	.reg .b64 	%rd<3>;
	.reg .b64 	%fd<108>;
	// demoted variable
	.shared .align 8 .b8 _ZZ22sharedMemoryRiemannSumIdXadL_Z17logarithm_exp_gpuIdET_S1_EEEvS1_S1_iPS1_E9sharedMem[2048];
	ld.param.f64 	%fd19, [_Z22sharedMemoryRiemannSumIdXadL_Z17logarithm_exp_gpuIdET_S1_EEEvS1_S1_iPS1__param_0];
	ld.param.f64 	%fd20, [_Z22sharedMemoryRiemannSumIdXadL_Z17logarithm_exp_gpuIdET_S1_EEEvS1_S1_iPS1__param_1];
	ld.param.u32 	%r21, [_Z22sharedMemoryRiemannSumIdXadL_Z17logarithm_exp_gpuIdET_S1_EEEvS1_S1_iPS1__param_2];
	ld.param.u64 	%rd1, [_Z22sharedMemoryRiemannSumIdXadL_Z17logarithm_exp_gpuIdET_S1_EEEvS1_S1_iPS1__param_3];
	mov.u32 	%r1, %tid.x;
	mov.u32 	%r22, %ctaid.x;
	mov.u32 	%r2, %ntid.x;
	mad.lo.s32 	%r53, %r22, %r2, %r1;
	setp.ge.s32 	%p1, %r53, %r21;
	mov.f64 	%fd107, 0d0000000000000000;
	@%p1 bra 	$L__BB2_13;
	mov.b32 	%r23, 1127219200;
	mov.b32 	%r24, -2147483648;
	mov.b64 	%fd1, {%r24, %r23};
	mov.u32 	%r25, %nctaid.x;
	mul.lo.s32 	%r4, %r2, %r25;
	mov.f64 	%fd107, 0d0000000000000000;
$L__BB2_2:
	cvt.rn.f64.s32 	%fd23, %r53;
	fma.rn.f64 	%fd103, %fd20, %fd23, %fd19;
	{
	.reg .b32 %temp; 
	mov.b64 	{%temp, %r54}, %fd103;
	}
	{
	.reg .b32 %temp; 
	mov.b64 	{%r55, %temp}, %fd103;
	}
	setp.gt.s32 	%p2, %r54, 1048575;
	mov.b32 	%r56, -1023;
	@%p2 bra 	$L__BB2_4;
	mul.f64 	%fd103, %fd103, 0d4350000000000000;
	{
	.reg .b32 %temp; 
	mov.b64 	{%temp, %r54}, %fd103;
	}
	{
	.reg .b32 %temp; 
	mov.b64 	{%r55, %temp}, %fd103;
	}
	mov.b32 	%r56, -1077;
$L__BB2_4:
	add.s32 	%r28, %r54, -1;
	setp.gt.u32 	%p3, %r28, 2146435070;
	@%p3 bra 	$L__BB2_8;
	shr.u32 	%r31, %r54, 20;
	add.s32 	%r57, %r56, %r31;
	and.b32  	%r32, %r54, 1048575;
	or.b32  	%r33, %r32, 1072693248;
	mov.b64 	%fd104, {%r55, %r33};
	setp.lt.u32 	%p5, %r33, 1073127583;
	@%p5 bra 	$L__BB2_7;
	{
	.reg .b32 %temp; 
	mov.b64 	{%r34, %temp}, %fd104;
	}
	{
	.reg .b32 %temp; 
	mov.b64 	{%temp, %r35}, %fd104;
	}
	add.s32 	%r36, %r35, -1048576;
	mov.b64 	%fd104, {%r34, %r36};
	add.s32 	%r57, %r57, 1;
$L__BB2_7:
	add.f64 	%fd25, %fd104, 0dBFF0000000000000;
	add.f64 	%fd26, %fd104, 0d3FF0000000000000;
	rcp.approx.ftz.f64 	%fd27, %fd26;
	neg.f64 	%fd28, %fd26;
	fma.rn.f64 	%fd29, %fd28, %fd27, 0d3FF0000000000000;
	fma.rn.f64 	%fd30, %fd29, %fd29, %fd29;
	fma.rn.f64 	%fd31, %fd30, %fd27, %fd27;
	mul.f64 	%fd32, %fd25, %fd31;
	fma.rn.f64 	%fd33, %fd25, %fd31, %fd32;
	mul.f64 	%fd34, %fd33, %fd33;
	fma.rn.f64 	%fd35, %fd34, 0d3EB1380B3AE80F1E, 0d3ED0EE258B7A8B04;
	fma.rn.f64 	%fd36, %fd35, %fd34, 0d3EF3B2669F02676F;
	fma.rn.f64 	%fd37, %fd36, %fd34, 0d3F1745CBA9AB0956;
	fma.rn.f64 	%fd38, %fd37, %fd34, 0d3F3C71C72D1B5154;
	fma.rn.f64 	%fd39, %fd38, %fd34, 0d3F624924923BE72D;
	fma.rn.f64 	%fd40, %fd39, %fd34, 0d3F8999999999A3C4;
	fma.rn.f64 	%fd41, %fd40, %fd34, 0d3FB5555555555554;
	sub.f64 	%fd42, %fd25, %fd33;
	add.f64 	%fd43, %fd42, %fd42;
	neg.f64 	%fd44, %fd33;
	fma.rn.f64 	%fd45, %fd44, %fd25, %fd43;
	mul.f64 	%fd46, %fd31, %fd45;
	mul.f64 	%fd47, %fd34, %fd41;
	fma.rn.f64 	%fd48, %fd47, %fd33, %fd46;
	xor.b32  	%r37, %r57, -2147483648;
	mov.b32 	%r38, 1127219200;
	mov.b64 	%fd49, {%r37, %r38};
	sub.f64 	%fd50, %fd49, %fd1;
	fma.rn.f64 	%fd51, %fd50, 0d3FE62E42FEFA39EF, %fd33;
	fma.rn.f64 	%fd52, %fd50, 0dBFE62E42FEFA39EF, %fd51;
	sub.f64 	%fd53, %fd52, %fd33;
	sub.f64 	%fd54, %fd48, %fd53;
	fma.rn.f64 	%fd55, %fd50, 0d3C7ABC9E3B39803F, %fd54;
	add.f64 	%fd105, %fd51, %fd55;
	bra.uni 	$L__BB2_9;
$L__BB2_8:
	fma.rn.f64 	%fd24, %fd103, 0d7FF0000000000000, 0d7FF0000000000000;
	{
	.reg .b32 %temp; 
	mov.b64 	{%temp, %r29}, %fd103;
	}
	and.b32  	%r30, %r29, 2147483647;
	setp.eq.s32 	%p4, %r30, 0;
	selp.f64 	%fd105, 0dFFF0000000000000, %fd24, %p4;
$L__BB2_9:
	mul.f64 	%fd56, %fd105, 0d3C7777D0FFDA0D24;
	fma.rn.f64 	%fd12, %fd105, 0d3FF71547652B82FE, %fd56;
	fma.rn.f64 	%fd57, %fd12, 0d3FF71547652B82FE, 0d4338000000000000;
	{
	.reg .b32 %temp; 
	mov.b64 	{%r16, %temp}, %fd57;
	}
	mov.f64 	%fd58, 0dC338000000000000;
	add.rn.f64 	%fd59, %fd57, %fd58;
	fma.rn.f64 	%fd60, %fd59, 0dBFE62E42FEFA39EF, %fd12;
	fma.rn.f64 	%fd61, %fd59, 0dBC7ABC9E3B39803F, %fd60;
	fma.rn.f64 	%fd62, %fd61, 0d3E5ADE1569CE2BDF, 0d3E928AF3FCA213EA;
	fma.rn.f64 	%fd63, %fd62, %fd61, 0d3EC71DEE62401315;
	fma.rn.f64 	%fd64, %fd63, %fd61, 0d3EFA01997C89EB71;
	fma.rn.f64 	%fd65, %fd64, %fd61, 0d3F2A01A014761F65;
	fma.rn.f64 	%fd66, %fd65, %fd61, 0d3F56C16C1852B7AF;
	fma.rn.f64 	%fd67, %fd66, %fd61, 0d3F81111111122322;
	fma.rn.f64 	%fd68, %fd67, %fd61, 0d3FA55555555502A1;
	fma.rn.f64 	%fd69, %fd68, %fd61, 0d3FC5555555555511;
	fma.rn.f64 	%fd70, %fd69, %fd61, 0d3FE000000000000B;
	fma.rn.f64 	%fd71, %fd70, %fd61, 0d3FF0000000000000;
	fma.rn.f64 	%fd72, %fd71, %fd61, 0d3FF0000000000000;
	{
	.reg .b32 %temp; 
	mov.b64 	{%r17, %temp}, %fd72;
	}
	{
	.reg .b32 %temp; 
	mov.b64 	{%temp, %r18}, %fd72;
	}
	shl.b32 	%r39, %r16, 20;
	add.s32 	%r40, %r39, %r18;
	mov.b64 	%fd106, {%r17, %r40};
	{
	.reg .b32 %temp; 
	mov.b64 	{%temp, %r41}, %fd12;
	}
	mov.b32 	%f2, %r41;
	abs.f32 	%f1, %f2;
	setp.lt.f32 	%p6, %f1, 0f4086232B;
	@%p6 bra 	$L__BB2_12;
	setp.lt.f64 	%p7, %fd12, 0d0000000000000000;
	add.f64 	%fd73, %fd12, 0d7FF0000000000000;
	selp.f64 	%fd106, 0d0000000000000000, %fd73, %p7;
	setp.geu.f32 	%p8, %f1, 0f40874800;
	@%p8 bra 	$L__BB2_12;
	shr.u32 	%r42, %r16, 31;
	add.s32 	%r43, %r16, %r42;
	shr.s32 	%r44, %r43, 1;
	shl.b32 	%r45, %r44, 20;
	add.s32 	%r46, %r18, %r45;
	mov.b64 	%fd74, {%r17, %r46};
	sub.s32 	%r47, %r16, %r44;
	shl.b32 	%r48, %r47, 20;
	add.s32 	%r49, %r48, 1072693248;
	mov.b32 	%r50, 0;
	mov.b64 	%fd75, {%r50, %r49};
	mul.f64 	%fd106, %fd75, %fd74;
$L__BB2_12:
	fma.rn.f64 	%fd107, %fd20, %fd106, %fd107;
	add.s32 	%r53, %r53, %r4;
	setp.lt.s32 	%p9, %r53, %r21;
	@%p9 bra 	$L__BB2_2;
$L__BB2_13:
	shl.b32 	%r51, %r1, 3;
	mov.u32 	%r52, _ZZ22sharedMemoryRiemannSumIdXadL_Z17logarithm_exp_gpuIdET_S1_EEEvS1_S1_iPS1_E9sharedMem;
	add.s32 	%r20, %r52, %r51;
	st.shared.f64 	[%r20], %fd107;
	bar.sync 	0;
	setp.gt.u32 	%p10, %r1, 127;
	@%p10 bra 	$L__BB2_15;
	ld.shared.f64 	%fd76, [%r20+1024];
	ld.shared.f64 	%fd77, [%r20];
	add.f64 	%fd78, %fd76, %fd77;
	st.shared.f64 	[%r20], %fd78;
$L__BB2_15:
	bar.sync 	0;
	setp.gt.u32 	%p11, %r1, 63;
	@%p11 bra 	$L__BB2_17;
	ld.shared.f64 	%fd79, [%r20+512];
	ld.shared.f64 	%fd80, [%r20];
	add.f64 	%fd81, %fd79, %fd80;
	st.shared.f64 	[%r20], %fd81;
$L__BB2_17:
	bar.sync 	0;
	setp.gt.u32 	%p12, %r1, 31;
	@%p12 bra 	$L__BB2_19;
	ld.shared.f64 	%fd82, [%r20+256];
	ld.shared.f64 	%fd83, [%r20];
	add.f64 	%fd84, %fd82, %fd83;
	st.shared.f64 	[%r20], %fd84;
$L__BB2_19:
	bar.sync 	0;
	setp.gt.u32 	%p13, %r1, 15;
	@%p13 bra 	$L__BB2_21;
	ld.shared.f64 	%fd85, [%r20+128];
	ld.shared.f64 	%fd86, [%r20];
	add.f64 	%fd87, %fd85, %fd86;
	st.shared.f64 	[%r20], %fd87;
$L__BB2_21:
	bar.sync 	0;
	setp.gt.u32 	%p14, %r1, 7;
	@%p14 bra 	$L__BB2_23;
	ld.shared.f64 	%fd88, [%r20+64];
	ld.shared.f64 	%fd89, [%r20];
	add.f64 	%fd90, %fd88, %fd89;
	st.shared.f64 	[%r20], %fd90;
$L__BB2_23:
	bar.sync 	0;
	setp.gt.u32 	%p15, %r1, 3;
	@%p15 bra 	$L__BB2_25;
	ld.shared.f64 	%fd91, [%r20+32];
	ld.shared.f64 	%fd92, [%r20];
	add.f64 	%fd93, %fd91, %fd92;
	st.shared.f64 	[%r20], %fd93;
$L__BB2_25:
	bar.sync 	0;
	setp.gt.u32 	%p16, %r1, 1;
	@%p16 bra 	$L__BB2_27;
	ld.shared.f64 	%fd94, [%r20+16];
	ld.shared.f64 	%fd95, [%r20];
	add.f64 	%fd96, %fd94, %fd95;
	st.shared.f64 	[%r20], %fd96;
$L__BB2_27:
	bar.sync 	0;
	setp.ne.s32 	%p17, %r1, 0;
	@%p17 bra 	$L__BB2_29;
	ld.shared.f64 	%fd97, [_ZZ22sharedMemoryRiemannSumIdXadL_Z17logarithm_exp_gpuIdET_S1_EEEvS1_S1_iPS1_E9sharedMem+8];
	ld.shared.f64 	%fd98, [%r20];
	add.f64 	%fd99, %fd97, %fd98;
	st.shared.f64 	[%r20], %fd99;
$L__BB2_29:
	setp.ne.s32 	%p18, %r1, 0;
	bar.sync 	0;
	@%p18 bra 	$L__BB2_31;
	ld.shared.f64 	%fd100, [_ZZ22sharedMemoryRiemannSumIdXadL_Z17logarithm_exp_gpuIdET_S1_EEEvS1_S1_iPS1_E9sharedMem];
	cvta.to.global.u64 	%rd2, %rd1;
	atom.global.add.f64 	%fd101, [%rd2], %fd100;
$L__BB2_31:
	ret;

}
	// .globl	_Z22sharedMemoryRiemannSumIdXadL_Z21logarithm_sin_exp_gpuIdET_S1_EEEvS1_S1_iPS1_
.visible .entry _Z22sharedMemoryRiemannSumIdXadL_Z21logarithm_sin_exp_gpuIdET_S1_EEEvS1_S1_iPS1_(
	.param .f64 _Z22sharedMemoryRiemannSumIdXadL_Z21logarithm_sin_exp_gpuIdET_S1_EEEvS1_S1_iPS1__param_0,
	.param .f64 _Z22sharedMemoryRiemannSumIdXadL_Z21logarithm_sin_exp_gpuIdET_S1_EEEvS1_S1_iPS1__param_1,
	.param .u32 _Z22sharedMemoryRiemannSumIdXadL_Z21logarithm_sin_exp_gpuIdET_S1_EEEvS1_S1_iPS1__param_2,
	.param .u64 .ptr .align 1 _Z22sharedMemoryRiemannSumIdXadL_Z21logarithm_sin_exp_gpuIdET_S1_EEEvS1_S1_iPS1__param_3
)
{
	.reg .pred 	%p<23>;
	.reg .b32 	%r<67>;
	.reg .b32 	%f<3>;
	.reg .b64 	%rd<7>;
	.reg .b64 	%fd<142>;
	// demoted variable
	.shared .align 8 .b8 _ZZ22sharedMemoryRiemannSumIdXadL_Z21logarithm_sin_exp_gpuIdET_S1_EEEvS1_S1_iPS1_E9sharedMem[2048];
	ld.param.f64 	%fd24, [_Z22sharedMemoryRiemannSumIdXadL_Z21logarithm_sin_exp_gpuIdET_S1_EEEvS1_S1_iPS1__param_0];
	ld.param.f64 	%fd25, [_Z22sharedMemoryRiemannSumIdXadL_Z21logarithm_sin_exp_gpuIdET_S1_EEEvS1_S1_iPS1__param_1];
	ld.param.u32 	%r24, [_Z22sharedMemoryRiemannSumIdXadL_Z21logarithm_sin_exp_gpuIdET_S1_EEEvS1_S1_iPS1__param_2];
	ld.param.u64 	%rd1, [_Z22sharedMemoryRiemannSumIdXadL_Z21logarithm_sin_exp_gpuIdET_S1_EEEvS1_S1_iPS1__param_3];
	mov.u32 	%r1, %tid.x;
	mov.u32 	%r25, %ctaid.x;
	mov.u32 	%r2, %ntid.x;
	mad.lo.s32 	%r61, %r25, %r2, %r1;
	setp.ge.s32 	%p1, %r61, %r24;
	mov.f64 	%fd141, 0d0000000000000000;
	@%p1 bra 	$L__BB3_17;
	mov.b32 	%r26, 1127219200;
	mov.b32 	%r27, -2147483648;
	mov.b64 	%fd1, {%r27, %r26};
	mov.u32 	%r28, %nctaid.x;
	mul.lo.s32 	%r4, %r2, %r28;
	mov.f64 	%fd141, 0d0000000000000000;
	mov.u64 	%rd4, __cudart_sin_cos_coeffs;
$L__BB3_2:
	cvt.rn.f64.s32 	%fd28, %r61;
	fma.rn.f64 	%fd3, %fd25, %fd28, %fd24;
	fma.rn.f64 	%fd136, %fd3, %fd3, 0d3FF0000000000000;
	{
	.reg .b32 %temp; 
	mov.b64 	{%temp, %r62}, %fd136;
	}
	{
	.reg .b32 %temp; 
	mov.b64 	{%r63, %temp}, %fd136;
	}
	setp.gt.s32 	%p2, %r62, 1048575;
	mov.b32 	%r64, -1023;
	@%p2 bra 	$L__BB3_4;
	mul.f64 	%fd136, %fd136, 0d4350000000000000;
	{
	.reg .b32 %temp; 
	mov.b64 	{%temp, %r62}, %fd136;
	}
	{
	.reg .b32 %temp; 
	mov.b64 	{%r63, %temp}, %fd136;
	}
	mov.b32 	%r64, -1077;
$L__BB3_4:
	add.s32 	%r31, %r62, -1;
	setp.gt.u32 	%p3, %r31, 2146435070;
	@%p3 bra 	$L__BB3_8;
	shr.u32 	%r34, %r62, 20;
	add.s32 	%r65, %r64, %r34;
	and.b32  	%r35, %r62, 1048575;
	or.b32  	%r36, %r35, 1072693248;
	mov.b64 	%fd137, {%r63, %r36};
	setp.lt.u32 	%p5, %r36, 1073127583;
	@%p5 bra 	$L__BB3_7;
	{
	.reg .b32 %temp; 
	mov.b64 	{%r37, %temp}, %fd137;
	}
	{
	.reg .b32 %temp; 
	mov.b64 	{%temp, %r38}, %fd137;
	}
	add.s32 	%r39, %r38, -1048576;
	mov.b64 	%fd137, {%r37, %r39};
	add.s32 	%r65, %r65, 1;
$L__BB3_7:
	add.f64 	%fd30, %fd137, 0dBFF0000000000000;
	add.f64 	%fd31, %fd137, 0d3FF0000000000000;
	rcp.approx.ftz.f64 	%fd32, %fd31;
	neg.f64 	%fd33, %fd31;
	fma.rn.f64 	%fd34, %fd33, %fd32, 0d3FF0000000000000;
	fma.rn.f64 	%fd35, %fd34, %fd34, %fd34;
	fma.rn.f64 	%fd36, %fd35, %fd32, %fd32;
	mul.f64 	%fd37, %fd30, %fd36;
	fma.rn.f64 	%fd38, %fd30, %fd36, %fd37;
	mul.f64 	%fd39, %fd38, %fd38;
	fma.rn.f64 	%fd40, %fd39, 0d3EB1380B3AE80F1E, 0d3ED0EE258B7A8B04;
	fma.rn.f64 	%fd41, %fd40, %fd39, 0d3EF3B2669F02676F;
	fma.rn.f64 	%fd42, %fd41, %fd39, 0d3F1745CBA9AB0956;
	fma.rn.f64 	%fd43, %fd42, %fd39, 0d3F3C71C72D1B5154;
	fma.rn.f64 	%fd44, %fd43, %fd39, 0d3F624924923BE72D;
	fma.rn.f64 	%fd45, %fd44, %fd39, 0d3F8999999999A3C4;
	fma.rn.f64 	%fd46, %fd45, %fd39, 0d3FB5555555555554;
	sub.f64 	%fd47, %fd30, %fd38;
	add.f64 	%fd48, %fd47, %fd47;
	neg.f64 	%fd49, %fd38;
	fma.rn.f64 	%fd50, %fd49, %fd30, %fd48;
	mul.f64 	%fd51, %fd36, %fd50;
	mul.f64 	%fd52, %fd39, %fd46;
	fma.rn.f64 	%fd53, %fd52, %fd38, %fd51;
	xor.b32  	%r40, %r65, -2147483648;
	mov.b32 	%r41, 1127219200;
	mov.b64 	%fd54, {%r40, %r41};
	sub.f64 	%fd55, %fd54, %fd1;
	fma.rn.f64 	%fd56, %fd55, 0d3FE62E42FEFA39EF, %fd38;
	fma.rn.f64 	%fd57, %fd55, 0dBFE62E42FEFA39EF, %fd56;
	sub.f64 	%fd58, %fd57, %fd38;
	sub.f64 	%fd59, %fd53, %fd58;
	fma.rn.f64 	%fd60, %fd55, 0d3C7ABC9E3B39803F, %fd59;
	add.f64 	%fd138, %fd56, %fd60;
	bra.uni 	$L__BB3_9;
$L__BB3_8:
	fma.rn.f64 	%fd29, %fd136, 0d7FF0000000000000, 0d7FF0000000000000;
	{
	.reg .b32 %temp; 
	mov.b64 	{%temp, %r32}, %fd136;
	}
	and.b32  	%r33, %r32, 2147483647;
	setp.eq.s32 	%p4, %r33, 0;
	selp.f64 	%fd138, 0dFFF0000000000000, %fd29, %p4;
$L__BB3_9:
	fma.rn.f64 	%fd61, %fd3, 0d3FF71547652B82FE, 0d4338000000000000;
	{
	.reg .b32 %temp; 
	mov.b64 	{%r16, %temp}, %fd61;
	}
	mov.f64 	%fd62, 0dC338000000000000;
	add.rn.f64 	%fd63, %fd61, %fd62;
	fma.rn.f64 	%fd64, %fd63, 0dBFE62E42FEFA39EF, %fd3;
	fma.rn.f64 	%fd65, %fd63, 0dBC7ABC9E3B39803F, %fd64;
	fma.rn.f64 	%fd66, %fd65, 0d3E5ADE1569CE2BDF, 0d3E928AF3FCA213EA;
	fma.rn.f64 	%fd67, %fd66, %fd65, 0d3EC71DEE62401315;
	fma.rn.f64 	%fd68, %fd67, %fd65, 0d3EFA01997C89EB71;
	fma.rn.f64 	%fd69, %fd68, %fd65, 0d3F2A01A014761F65;
	fma.rn.f64 	%fd70, %fd69, %fd65, 0d3F56C16C1852B7AF;
	fma.rn.f64 	%fd71, %fd70, %fd65, 0d3F81111111122322;
	fma.rn.f64 	%fd72, %fd71, %fd65, 0d3FA55555555502A1;
	fma.rn.f64 	%fd73, %fd72, %fd65, 0d3FC5555555555511;
	fma.rn.f64 	%fd74, %fd73, %fd65, 0d3FE000000000000B;
	fma.rn.f64 	%fd75, %fd74, %fd65, 0d3FF0000000000000;
	fma.rn.f64 	%fd76, %fd75, %fd65, 0d3FF0000000000000;
	{
	.reg .b32 %temp; 
	mov.b64 	{%r17, %temp}, %fd76;
	}
	{
	.reg .b32 %temp; 
	mov.b64 	{%temp, %r18}, %fd76;
	}
	shl.b32 	%r42, %r16, 20;
	add.s32 	%r43, %r42, %r18;
	mov.b64 	%fd139, {%r17, %r43};
	{
	.reg .b32 %temp; 
	mov.b64 	{%temp, %r44}, %fd3;
	}
	mov.b32 	%f2, %r44;
	abs.f32 	%f1, %f2;
	setp.lt.f32 	%p6, %f1, 0f4086232B;
	@%p6 bra 	$L__BB3_12;
	setp.lt.f64 	%p7, %fd3, 0d0000000000000000;
	add.f64 	%fd77, %fd3, 0d7FF0000000000000;
	selp.f64 	%fd139, 0d0000000000000000, %fd77, %p7;
	setp.geu.f32 	%p8, %f1, 0f40874800;
	@%p8 bra 	$L__BB3_12;
	shr.u32 	%r45, %r16, 31;
	add.s32 	%r46, %r16, %r45;
	shr.s32 	%r47, %r46, 1;
	shl.b32 	%r48, %r47, 20;
	add.s32 	%r49, %r18, %r48;
	mov.b64 	%fd78, {%r17, %r49};
	sub.s32 	%r50, %r16, %r47;
	shl.b32 	%r51, %r50, 20;
	add.s32 	%r52, %r51, 1072693248;
	mov.b32 	%r53, 0;
	mov.b64 	%fd79, {%r53, %r52};
	mul.f64 	%fd139, %fd79, %fd78;
$L__BB3_12:
	abs.f64 	%fd17, %fd139;
	setp.neu.f64 	%p9, %fd17, 0d7FF0000000000000;
	@%p9 bra 	$L__BB3_14;
	mov.f64 	%fd85, 0d0000000000000000;
	mul.rn.f64 	%fd140, %fd139, %fd85;
	mov.b32 	%r66, 0;
	bra.uni 	$L__BB3_16;
$L__BB3_14:
	mul.f64 	%fd80, %fd139, 0d3FE45F306DC9C883;
	cvt.rni.s32.f64 	%r66, %fd80;
	cvt.rn.f64.s32 	%fd81, %r66;
	fma.rn.f64 	%fd82, %fd81, 0dBFF921FB54442D18, %fd139;
	fma.rn.f64 	%fd83, %fd81, 0dBC91A62633145C00, %fd82;
	fma.rn.f64 	%fd140, %fd81, 0dB97B839A252049C0, %fd83;
	setp.ltu.f64 	%p10, %fd17, 0d41E0000000000000;
	@%p10 bra 	$L__BB3_16;
	{ // callseq 1, 0
	.param .b64 param0;
	st.param.f64 	[param0], %fd139;
	.param .align 16 .b8 retval0[16];
	call.uni (retval0), 
	__internal_trig_reduction_slowpathd, 
	(
	param0
	);
	ld.param.f64 	%fd140, [retval0];
	ld.param.b32 	%r66, [retval0+8];
	} // callseq 1
$L__BB3_16:
	shl.b32 	%r56, %r66, 6;
	cvt.u64.u32 	%rd2, %r56;
	and.b64  	%rd3, %rd2, 64;
	add.s64 	%rd5, %rd4, %rd3;
	mul.rn.f64 	%fd86, %fd140, %fd140;
	and.b32  	%r57, %r66, 1;
	setp.eq.b32 	%p11, %r57, 1;
	selp.f64 	%fd87, 0dBDA8FF8320FD8164, 0d3DE5DB65F9785EBA, %p11;
	ld.global.nc.v2.f64 	{%fd88, %fd89}, [%rd5];
	fma.rn.f64 	%fd90, %fd87, %fd86, %fd88;
	fma.rn.f64 	%fd91, %fd90, %fd86, %fd89;
	ld.global.nc.v2.f64 	{%fd92, %fd93}, [%rd5+16];
	fma.rn.f64 	%fd94, %fd91, %fd86, %fd92;
	fma.rn.f64 	%fd95, %fd94, %fd86, %fd93;
	ld.global.nc.v2.f64 	{%fd96, %fd97}, [%rd5+32];
	fma.rn.f64 	%fd98, %fd95, %fd86, %fd96;
	fma.rn.f64 	%fd99, %fd98, %fd86, %fd97;
	fma.rn.f64 	%fd100, %fd99, %fd140, %fd140;
	fma.rn.f64 	%fd101, %fd99, %fd86, 0d3FF0000000000000;
	selp.f64 	%fd102, %fd101, %fd100, %p11;
	and.b32  	%r58, %r66, 2;
	setp.eq.s32 	%p12, %r58, 0;
	mov.f64 	%fd103, 0d0000000000000000;
	sub.f64 	%fd104, %fd103, %fd102;
	selp.f64 	%fd105, %fd102, %fd104, %p12;
	mul.f64 	%fd106, %fd138, 0d3C7777D0FFDA0D24;
	fma.rn.f64 	%fd107, %fd138, 0d3FF71547652B82FE, %fd106;
	mul.f64 	%fd108, %fd107, %fd105;
	fma.rn.f64 	%fd141, %fd25, %fd108, %fd141;
	add.s32 	%r61, %r61, %r4;
	setp.lt.s32 	%p13, %r61, %r24;
	@%p13 bra 	$L__BB3_2;
$L__BB3_17:
	shl.b32 	%r59, %r1, 3;
	mov.u32 	%r60, _ZZ22sharedMemoryRiemannSumIdXadL_Z21logarithm_sin_exp_gpuIdET_S1_EEEvS1_S1_iPS1_E9sharedMem;
	add.s32 	%r23, %r60, %r59;
	st.shared.f64 	[%r23], %fd141;
	bar.sync 	0;
	setp.gt.u32 	%p14, %r1, 127;
	@%p14 bra 	$L__BB3_19;
	ld.shared.f64 	%fd109, [%r23+1024];
	ld.shared.f64 	%fd110, [%r23];
	add.f64 	%fd111, %fd109, %fd110;
	st.shared.f64 	[%r23], %fd111;
$L__BB3_19:
	bar.sync 	0;
	setp.gt.u32 	%p15, %r1, 63;
	@%p15 bra 	$L__BB3_21;
	ld.shared.f64 	%fd112, [%r23+512];
	ld.shared.f64 	%fd113, [%r23];
	add.f64 	%fd114, %fd112, %fd113;
	st.shared.f64 	[%r23], %fd114;
$L__BB3_21:
	bar.sync 	0;
	setp.gt.u32 	%p16, %r1, 31;
	@%p16 bra 	$L__BB3_23;
	ld.shared.f64 	%fd115, [%r23+256];
	ld.shared.f64 	%fd116, [%r23];
	add.f64 	%fd117, %fd115, %fd116;
	st.shared.f64 	[%r23], %fd117;
$L__BB3_23:
	bar.sync 	0;
	setp.gt.u32 	%p17, %r1, 15;
	@%p17 bra 	$L__BB3_25;
	ld.shared.f64 	%fd118, [%r23+128];
	ld.shared.f64 	%fd119, [%r23];
	add.f64 	%fd120, %fd118, %fd119;
	st.shared.f64 	[%r23], %fd120;
$L__BB3_25:
	bar.sync 	0;
	setp.gt.u32 	%p18, %r1, 7;
	@%p18 bra 	$L__BB3_27;
	ld.shared.f64 	%fd121, [%r23+64];
	ld.shared.f64 	%fd122, [%r23];
	add.f64 	%fd123, %fd121, %fd122;
	st.shared.f64 	[%r23], %fd123;
$L__BB3_27:
	bar.sync 	0;
	setp.gt.u32 	%p19, %r1, 3;
	@%p19 bra 	$L__BB3_29;
	ld.shared.f64 	%fd124, [%r23+32];
	ld.shared.f64 	%fd125, [%r23];
	add.f64 	%fd126, %fd124, %fd125;
	st.shared.f64 	[%r23], %fd126;
$L__BB3_29:
	bar.sync 	0;
	setp.gt.u32 	%p20, %r1, 1;
	@%p20 bra 	$L__BB3_31;
	ld.shared.f64 	%fd127, [%r23+16];
	ld.shared.f64 	%fd128, [%r23];
	add.f64 	%fd129, %fd127, %fd128;
	st.shared.f64 	[%r23], %fd129;
$L__BB3_31:
	bar.sync 	0;
	setp.ne.s32 	%p21, %r1, 0;
	@%p21 bra 	$L__BB3_33;
	ld.shared.f64 	%fd130, [_ZZ22sharedMemoryRiemannSumIdXadL_Z21logarithm_sin_exp_gpuIdET_S1_EEEvS1_S1_iPS1_E9sharedMem+8];
	ld.shared.f64 	%fd131, [%r23];
	add.f64 	%fd132, %fd130, %fd131;
	st.shared.f64 	[%r23], %fd132;
$L__BB3_33:
	setp.ne.s32 	%p22, %r1, 0;
	bar.sync 	0;
	@%p22 bra 	$L__BB3_35;
	ld.shared.f64 	%fd133, [_ZZ22sharedMemoryRiemannSumIdXadL_Z21logarithm_sin_exp_gpuIdET_S1_EEEvS1_S1_iPS1_E9sharedMem];
	cvta.to.global.u64 	%rd6, %rd1;
	atom.global.add.f64 	%fd134, [%rd6], %fd133;
$L__BB3_35:
	ret;

}
	// .globl	_Z22sharedMemoryRiemannSumIdXadL_Z18complex_kernel_gpuIdET_S1_EEEvS1_S1_iPS1_
.visible .entry _Z22sharedMemoryRiemannSumIdXadL_Z18complex_kernel_gpuIdET_S1_EEEvS1_S1_iPS1_(
	.param .f64 _Z22sharedMemoryRiemannSumIdXadL_Z18complex_kernel_gpuIdET_S1_EEEvS1_S1_iPS1__param_0,
	.param .f64 _Z22sharedMemoryRiemannSumIdXadL_Z18complex_kernel_gpuIdET_S1_EEEvS1_S1_iPS1__param_1,
	.param .u32 _Z22sharedMemoryRiemannSumIdXadL_Z18complex_kernel_gpuIdET_S1_EEEvS1_S1_iPS1__param_2,
	.param .u64 .ptr .align 1 _Z22sharedMemoryRiemannSumIdXadL_Z18complex_kernel_gpuIdET_S1_EEEvS1_S1_iPS1__param_3
)
{
	.reg .pred 	%p<43>;
	.reg .b32 	%r<109>;
	.reg .b32 	%f<5>;
	.reg .b64 	%rd<12>;
	.reg .b64 	%fd<224>;
	// demoted variable
	.shared .align 8 .b8 _ZZ22sharedMemoryRiemannSumIdXadL_Z18complex_kernel_gpuIdET_S1_EEEvS1_S1_iPS1_E9sharedMem[2048];
	ld.param.f64 	%fd46, [_Z22sharedMemoryRiemannSumIdXadL_Z18complex_kernel_gpuIdET_S1_EEEvS1_S1_iPS1__param_1];
	ld.param.u32 	%r36, [_Z22sharedMemoryRiemannSumIdXadL_Z18complex_kernel_gpuIdET_S1_EEEvS1_S1_iPS1__param_2];
	mov.u32 	%r1, %tid.x;
	mov.u32 	%r37, %ctaid.x;
	mov.u32 	%r2, %ntid.x;
	mad.lo.s32 	%r101, %r37, %r2, %r1;
	setp.ge.s32 	%p2, %r101, %r36;
	mov.f64 	%fd223, 0d0000000000000000;
	@%p2 bra 	$L__BB4_33;
	mov.b32 	%r38, 1127219200;
	mov.b32 	%r39, -2147483648;
	mov.b64 	%fd1, {%r39, %r38};
	mov.f64 	%fd49, 0d4004000000000000;
	{
	.reg .b32 %temp; 
	mov.b64 	{%temp, %r4}, %fd49;
	}
	and.b32  	%r5, %r4, 2146435072;
	setp.eq.s32 	%p3, %r5, 1074790400;
	setp.lt.s32 	%p4, %r4, 0;
	selp.b32 	%r6, 0, 2146435072, %p4;
	and.b32  	%r40, %r4, 2147483647;
	setp.ne.s32 	%p5, %r40, 1071644672;
	and.pred  	%p1, %p3, %p5;
	mov.u32 	%r41, %nctaid.x;
	mul.lo.s32 	%r7, %r2, %r41;
	mov.f64 	%fd223, 0d0000000000000000;
	mov.u64 	%rd4, __cudart_sin_cos_coeffs;
$L__BB4_2:
	ld.param.f64 	%fd211, [_Z22sharedMemoryRiemannSumIdXadL_Z18complex_kernel_gpuIdET_S1_EEEvS1_S1_iPS1__param_0];
	cvt.rn.f64.s32 	%fd50, %r101;
	fma.rn.f64 	%fd3, %fd46, %fd50, %fd211;
	fma.rn.f64 	%fd51, %fd3, 0d3FF71547652B82FE, 0d4338000000000000;
	{
	.reg .b32 %temp; 
	mov.b64 	{%r9, %temp}, %fd51;
	}
	mov.f64 	%fd52, 0dC338000000000000;
	add.rn.f64 	%fd53, %fd51, %fd52;
	fma.rn.f64 	%fd54, %fd53, 0dBFE62E42FEFA39EF, %fd3;
	fma.rn.f64 	%fd55, %fd53, 0dBC7ABC9E3B39803F, %fd54;
	fma.rn.f64 	%fd56, %fd55, 0d3E5ADE1569CE2BDF, 0d3E928AF3FCA213EA;
	fma.rn.f64 	%fd57, %fd56, %fd55, 0d3EC71DEE62401315;
	fma.rn.f64 	%fd58, %fd57, %fd55, 0d3EFA01997C89EB71;
	fma.rn.f64 	%fd59, %fd58, %fd55, 0d3F2A01A014761F65;
	fma.rn.f64 	%fd60, %fd59, %fd55, 0d3F56C16C1852B7AF;
	fma.rn.f64 	%fd61, %fd60, %fd55, 0d3F81111111122322;
	fma.rn.f64 	%fd62, %fd61, %fd55, 0d3FA55555555502A1;
	fma.rn.f64 	%fd63, %fd62, %fd55, 0d3FC5555555555511;
	fma.rn.f64 	%fd64, %fd63, %fd55, 0d3FE000000000000B;
	fma.rn.f64 	%fd65, %fd64, %fd55, 0d3FF0000000000000;
	fma.rn.f64 	%fd66, %fd65, %fd55, 0d3FF0000000000000;
	{
	.reg .b32 %temp; 
	mov.b64 	{%r10, %temp}, %fd66;
	}
	{
	.reg .b32 %temp; 
	mov.b64 	{%temp, %r11}, %fd66;
	}
	shl.b32 	%r42, %r9, 20;
	add.s32 	%r43, %r42, %r11;
	mov.b64 	%fd213, {%r10, %r43};
	{
	.reg .b32 %temp; 
	mov.b64 	{%temp, %r44}, %fd3;
	}
	mov.b32 	%f3, %r44;
	abs.f32 	%f1, %f3;
	setp.lt.f32 	%p6, %f1, 0f4086232B;
	@%p6 bra 	$L__BB4_5;
	setp.lt.f64 	%p7, %fd3, 0d0000000000000000;
	add.f64 	%fd67, %fd3, 0d7FF0000000000000;
	selp.f64 	%fd213, 0d0000000000000000, %fd67, %p7;
	setp.geu.f32 	%p8, %f1, 0f40874800;
	@%p8 bra 	$L__BB4_5;
	shr.u32 	%r45, %r9, 31;
	add.s32 	%r46, %r9, %r45;
	shr.s32 	%r47, %r46, 1;
	shl.b32 	%r48, %r47, 20;
	add.s32 	%r49, %r11, %r48;
	mov.b64 	%fd68, {%r10, %r49};
	sub.s32 	%r50, %r9, %r47;
	shl.b32 	%r51, %r50, 20;
	add.s32 	%r52, %r51, 1072693248;
	mov.b32 	%r53, 0;
	mov.b64 	%fd69, {%r53, %r52};
	mul.f64 	%fd213, %fd69, %fd68;
$L__BB4_5:
	add.f64 	%fd214, %fd3, 0d3FF0000000000000;
	{
	.reg .b32 %temp; 
	mov.b64 	{%temp, %r102}, %fd214;
	}
	{
	.reg .b32 %temp; 
	mov.b64 	{%r103, %temp}, %fd214;
	}
	setp.gt.s32 	%p9, %r102, 1048575;
	mov.b32 	%r104, -1023;
	@%p9 bra 	$L__BB4_7;
	mul.f64 	%fd214, %fd214, 0d4350000000000000;
	{
	.reg .b32 %temp; 
	mov.b64 	{%temp, %r102}, %fd214;
	}
	{
	.reg .b32 %temp; 
	mov.b64 	{%r103, %temp}, %fd214;
	}
	mov.b32 	%r104, -1077;
$L__BB4_7:
	add.s32 	%r56, %r102, -1;
	setp.gt.u32 	%p10, %r56, 2146435070;
	@%p10 bra 	$L__BB4_11;
	shr.u32 	%r59, %r102, 20;
	add.s32 	%r105, %r104, %r59;
	and.b32  	%r60, %r102, 1048575;
	or.b32  	%r61, %r60, 1072693248;
	mov.b64 	%fd215, {%r103, %r61};
	setp.lt.u32 	%p12, %r61, 1073127583;
	@%p12 bra 	$L__BB4_10;
	{
	.reg .b32 %temp; 
	mov.b64 	{%r62, %temp}, %fd215;
	}
	{
	.reg .b32 %temp; 
	mov.b64 	{%temp, %r63}, %fd215;
	}
	add.s32 	%r64, %r63, -1048576;
	mov.b64 	%fd215, {%r62, %r64};
	add.s32 	%r105, %r105, 1;
$L__BB4_10:
	add.f64 	%fd71, %fd215, 0dBFF0000000000000;
	add.f64 	%fd72, %fd215, 0d3FF0000000000000;
	rcp.approx.ftz.f64 	%fd73, %fd72;
	neg.f64 	%fd74, %fd72;
	fma.rn.f64 	%fd75, %fd74, %fd73, 0d3FF0000000000000;
	fma.rn.f64 	%fd76, %fd75, %fd75, %fd75;
	fma.rn.f64 	%fd77, %fd76, %fd73, %fd73;
	mul.f64 	%fd78, %fd71, %fd77;
	fma.rn.f64 	%fd79, %fd71, %fd77, %fd78;
	mul.f64 	%fd80, %fd79, %fd79;
	fma.rn.f64 	%fd81, %fd80, 0d3EB1380B3AE80F1E, 0d3ED0EE258B7A8B04;
	fma.rn.f64 	%fd82, %fd81, %fd80, 0d3EF3B2669F02676F;
	fma.rn.f64 	%fd83, %fd82, %fd80, 0d3F1745CBA9AB0956;
	fma.rn.f64 	%fd84, %fd83, %fd80, 0d3F3C71C72D1B5154;
	fma.rn.f64 	%fd85, %fd84, %fd80, 0d3F624924923BE72D;
	fma.rn.f64 	%fd86, %fd85, %fd80, 0d3F8999999999A3C4;
	fma.rn.f64 	%fd87, %fd86, %fd80, 0d3FB5555555555554;
	sub.f64 	%fd88, %fd71, %fd79;
	add.f64 	%fd89, %fd88, %fd88;
	neg.f64 	%fd90, %fd79;
	fma.rn.f64 	%fd91, %fd90, %fd71, %fd89;
	mul.f64 	%fd92, %fd77, %fd91;
	mul.f64 	%fd93, %fd80, %fd87;
	fma.rn.f64 	%fd94, %fd93, %fd79, %fd92;
	xor.b32  	%r65, %r105, -2147483648;
	mov.b32 	%r66, 1127219200;
	mov.b64 	%fd95, {%r65, %r66};
	sub.f64 	%fd96, %fd95, %fd1;
	fma.rn.f64 	%fd97, %fd96, 0d3FE62E42FEFA39EF, %fd79;
	fma.rn.f64 	%fd98, %fd96, 0dBFE62E42FEFA39EF, %fd97;
	sub.f64 	%fd99, %fd98, %fd79;
	sub.f64 	%fd100, %fd94, %fd99;
	fma.rn.f64 	%fd101, %fd96, 0d3C7ABC9E3B39803F, %fd100;
	add.f64 	%fd216, %fd97, %fd101;
	bra.uni 	$L__BB4_12;
$L__BB4_11:
	fma.rn.f64 	%fd70, %fd214, 0d7FF0000000000000, 0d7FF0000000000000;
	{
	.reg .b32 %temp; 
	mov.b64 	{%temp, %r57}, %fd214;
	}
	and.b32  	%r58, %r57, 2147483647;
	setp.eq.s32 	%p11, %r58, 0;
	selp.f64 	%fd216, 0dFFF0000000000000, %fd70, %p11;
$L__BB4_12:
	add.f64 	%fd17, %fd213, %fd216;
	abs.f64 	%fd18, %fd17;
	setp.neu.f64 	%p13, %fd18, 0d7FF0000000000000;
	@%p13 bra 	$L__BB4_14;
	mov.f64 	%fd107, 0d0000000000000000;
	mul.rn.f64 	%fd217, %fd17, %fd107;
	mov.b32 	%r106, 0;
	bra.uni 	$L__BB4_16;
$L__BB4_14:
	mul.f64 	%fd102, %fd17, 0d3FE45F306DC9C883;
	cvt.rni.s32.f64 	%r106, %fd102;
	cvt.rn.f64.s32 	%fd103, %r106;
	fma.rn.f64 	%fd104, %fd103, 0dBFF921FB54442D18, %fd17;
	fma.rn.f64 	%fd105, %fd103, 0dBC91A62633145C00, %fd104;
	fma.rn.f64 	%fd217, %fd103, 0dB97B839A252049C0, %fd105;
	setp.ltu.f64 	%p14, %fd18, 0d41E0000000000000;
	@%p14 bra 	$L__BB4_16;
	{ // callseq 2, 0
	.param .b64 param0;
	st.param.f64 	[param0], %fd17;
	.param .align 16 .b8 retval0[16];
	call.uni (retval0), 
	__internal_trig_reduction_slowpathd, 
	(
	param0
	);
	ld.param.f64 	%fd217, [retval0];
	ld.param.b32 	%r106, [retval0+8];
	} // callseq 2
$L__BB4_16:
	shl.b32 	%r69, %r106, 6;
	cvt.u64.u32 	%rd2, %r69;
	and.b64  	%rd3, %rd2, 64;
	add.s64 	%rd5, %rd4, %rd3;
	mul.rn.f64 	%fd108, %fd217, %fd217;
	and.b32  	%r70, %r106, 1;
	setp.eq.b32 	%p15, %r70, 1;
	selp.f64 	%fd109, 0dBDA8FF8320FD8164, 0d3DE5DB65F9785EBA, %p15;
	ld.global.nc.v2.f64 	{%fd110, %fd111}, [%rd5];
	fma.rn.f64 	%fd112, %fd109, %fd108, %fd110;
	fma.rn.f64 	%fd113, %fd112, %fd108, %fd111;
	ld.global.nc.v2.f64 	{%fd114, %fd115}, [%rd5+16];
	fma.rn.f64 	%fd116, %fd113, %fd108, %fd114;
	fma.rn.f64 	%fd117, %fd116, %fd108, %fd115;
	ld.global.nc.v2.f64 	{%fd118, %fd119}, [%rd5+32];
	fma.rn.f64 	%fd120, %fd117, %fd108, %fd118;
	fma.rn.f64 	%fd121, %fd120, %fd108, %fd119;
	fma.rn.f64 	%fd122, %fd121, %fd217, %fd217;
	fma.rn.f64 	%fd123, %fd121, %fd108, 0d3FF0000000000000;
	selp.f64 	%fd124, %fd123, %fd122, %p15;
	and.b32  	%r71, %r106, 2;
	setp.eq.s32 	%p16, %r71, 0;
	mov.f64 	%fd125, 0d0000000000000000;
	sub.f64 	%fd126, %fd125, %fd124;
	selp.f64 	%fd127, %fd124, %fd126, %p16;
	fma.rn.f64 	%fd128, %fd3, %fd3, 0d3FF0000000000000;
	sqrt.rn.f64 	%fd129, %fd128;
	add.f64 	%fd23, %fd129, %fd127;
	{
	.reg .b32 %temp; 
	mov.b64 	{%temp, %r25}, %fd23;
	}
	setp.neu.f64 	%p17, %fd23, 0d0000000000000000;
	@%p17 bra 	$L__BB4_18;
	setp.lt.s32 	%p19, %r4, 0;
	setp.eq.s32 	%p20, %r5, 1074790400;
	selp.b32 	%r72, %r25, 0, %p20;
	or.b32  	%r73, %r72, 2146435072;
	selp.b32 	%r74, %r73, %r72, %p19;
	mov.b32 	%r75, 0;
	mov.b64 	%fd219, {%r75, %r74};
	bra.uni 	$L__BB4_19;
$L__BB4_18:
	abs.f64 	%fd130, %fd23;
	{ // callseq 3, 0
	.param .b64 param0;
	st.param.f64 	[param0], %fd130;
	.param .b64 retval0;
	call.uni (retval0), 
	__internal_accurate_pow, 
	(
	param0
	);
	ld.param.f64 	%fd131, [retval0];
	} // callseq 3
	setp.lt.s32 	%p18, %r25, 0;
	selp.f64 	%fd219, 0dFFF8000000000000, %fd131, %p18;
$L__BB4_19:
	add.f64 	%fd133, %fd23, 0d4004000000000000;
	{
	.reg .b32 %temp; 
	mov.b64 	{%temp, %r76}, %fd133;
	}
	and.b32  	%r77, %r76, 2146435072;
	setp.ne.s32 	%p21, %r77, 2146435072;
	@%p21 bra 	$L__BB4_24;
	setp.num.f64 	%p22, %fd23, %fd23;
	@%p22 bra 	$L__BB4_22;
	mov.f64 	%fd135, 0d4004000000000000;
	add.rn.f64 	%fd219, %fd23, %fd135;
	bra.uni 	$L__BB4_24;
$L__BB4_22:
	abs.f64 	%fd134, %fd23;
	setp.neu.f64 	%p23, %fd134, 0d7FF0000000000000;
	@%p23 bra 	$L__BB4_24;
	setp.lt.s32 	%p24, %r25, 0;
	or.b32  	%r78, %r6, -2147483648;
	selp.b32 	%r79, %r78, %r6, %p1;
	selp.b32 	%r80, %r79, %r6, %p24;
	mov.b32 	%r81, 0;
	mov.b64 	%fd219, {%r81, %r80};
$L__BB4_24:
	setp.eq.f64 	%p25, %fd23, 0d3FF0000000000000;
	selp.f64 	%fd30, 0d3FF0000000000000, %fd219, %p25;
	mul.f64 	%fd31, %fd3, 0d4014000000000000;
	abs.f64 	%fd32, %fd31;
	setp.neu.f64 	%p26, %fd32, 0d7FF0000000000000;
	@%p26 bra 	$L__BB4_26;
	mov.f64 	%fd141, 0d0000000000000000;
	mul.rn.f64 	%fd221, %fd31, %fd141;
	mov.b32 	%r108, 1;
	bra.uni 	$L__BB4_29;
$L__BB4_26:
	mul.f64 	%fd136, %fd31, 0d3FE45F306DC9C883;
	cvt.rni.s32.f64 	%r107, %fd136;
	cvt.rn.f64.s32 	%fd137, %r107;
	fma.rn.f64 	%fd138, %fd137, 0dBFF921FB54442D18, %fd31;
	fma.rn.f64 	%fd139, %fd137, 0dBC91A62633145C00, %fd138;
	fma.rn.f64 	%fd221, %fd137, 0dB97B839A252049C0, %fd139;
	setp.ltu.f64 	%p27, %fd32, 0d41E0000000000000;
	@%p27 bra 	$L__BB4_28;
	{ // callseq 4, 0
	.param .b64 param0;
	st.param.f64 	[param0], %fd31;
	.param .align 16 .b8 retval0[16];
	call.uni (retval0), 
	__internal_trig_reduction_slowpathd, 
	(
	param0
	);
	ld.param.f64 	%fd221, [retval0];
	ld.param.b32 	%r107, [retval0+8];
	} // callseq 4
$L__BB4_28:
	add.s32 	%r108, %r107, 1;
$L__BB4_29:
	shl.b32 	%r84, %r108, 6;
	cvt.u64.u32 	%rd6, %r84;
	and.b64  	%rd7, %rd6, 64;
	add.s64 	%rd9, %rd4, %rd7;
	mul.rn.f64 	%fd142, %fd221, %fd221;
	and.b32  	%r85, %r108, 1;
	setp.eq.b32 	%p28, %r85, 1;
	selp.f64 	%fd143, 0dBDA8FF8320FD8164, 0d3DE5DB65F9785EBA, %p28;
	ld.global.nc.v2.f64 	{%fd144, %fd145}, [%rd9];
	fma.rn.f64 	%fd146, %fd143, %fd142, %fd144;
	fma.rn.f64 	%fd147, %fd146, %fd142, %fd145;
	ld.global.nc.v2.f64 	{%fd148, %fd149}, [%rd9+16];
	fma.rn.f64 	%fd150, %fd147, %fd142, %fd148;
	fma.rn.f64 	%fd151, %fd150, %fd142, %fd149;
	ld.global.nc.v2.f64 	{%fd152, %fd153}, [%rd9+32];
	fma.rn.f64 	%fd154, %fd151, %fd142, %fd152;
	fma.rn.f64 	%fd155, %fd154, %fd142, %fd153;
	fma.rn.f64 	%fd156, %fd155, %fd221, %fd221;
	fma.rn.f64 	%fd157, %fd155, %fd142, 0d3FF0000000000000;
	selp.f64 	%fd158, %fd157, %fd156, %p28;
	and.b32  	%r86, %r108, 2;
	setp.eq.s32 	%p29, %r86, 0;
	mov.f64 	%fd159, 0d0000000000000000;
	sub.f64 	%fd160, %fd159, %fd158;
	selp.f64 	%fd161, %fd158, %fd160, %p29;
	mul.f64 	%fd38, %fd30, %fd161;
	neg.f64 	%fd162, %fd3;
	fma.rn.f64 	%fd163, %fd3, 0dBFF71547652B82FE, 0d4338000000000000;
	{
	.reg .b32 %temp; 
	mov.b64 	{%r31, %temp}, %fd163;
	}
	mov.f64 	%fd164, 0dC338000000000000;
	add.rn.f64 	%fd165, %fd163, %fd164;
	fma.rn.f64 	%fd166, %fd165, 0dBFE62E42FEFA39EF, %fd162;
	fma.rn.f64 	%fd167, %fd165, 0dBC7ABC9E3B39803F, %fd166;
	fma.rn.f64 	%fd168, %fd167, 0d3E5ADE1569CE2BDF, 0d3E928AF3FCA213EA;
	fma.rn.f64 	%fd169, %fd168, %fd167, 0d3EC71DEE62401315;
	fma.rn.f64 	%fd170, %fd169, %fd167, 0d3EFA01997C89EB71;
	fma.rn.f64 	%fd171, %fd170, %fd167, 0d3F2A01A014761F65;
	fma.rn.f64 	%fd172, %fd171, %fd167, 0d3F56C16C1852B7AF;
	fma.rn.f64 	%fd173, %fd172, %fd167, 0d3F81111111122322;
	fma.rn.f64 	%fd174, %fd173, %fd167, 0d3FA55555555502A1;
	fma.rn.f64 	%fd175, %fd174, %fd167, 0d3FC5555555555511;
	fma.rn.f64 	%fd176, %fd175, %fd167, 0d3FE000000000000B;
	fma.rn.f64 	%fd177, %fd176, %fd167, 0d3FF0000000000000;
	fma.rn.f64 	%fd178, %fd177, %fd167, 0d3FF0000000000000;
	{
	.reg .b32 %temp; 
	mov.b64 	{%r32, %temp}, %fd178;
	}
	{
	.reg .b32 %temp; 
	mov.b64 	{%temp, %r33}, %fd178;
	}
	shl.b32 	%r87, %r31, 20;
	add.s32 	%r88, %r87, %r33;
	mov.b64 	%fd222, {%r32, %r88};
	{
	.reg .b32 %temp; 
	mov.b64 	{%temp, %r89}, %fd162;
	}
	mov.b32 	%f4, %r89;
	abs.f32 	%f2, %f4;
	setp.lt.f32 	%p30, %f2, 0f4086232B;
	@%p30 bra 	$L__BB4_32;
	setp.gt.f64 	%p31, %fd3, 0d0000000000000000;
	mov.f64 	%fd179, 0d7FF0000000000000;
	sub.f64 	%fd180, %fd179, %fd3;
	selp.f64 	%fd222, 0d0000000000000000, %fd180, %p31;
	setp.geu.f32 	%p32, %f2, 0f40874800;
	@%p32 bra 	$L__BB4_32;
	shr.u32 	%r90, %r31, 31;
	add.s32 	%r91, %r31, %r90;
	shr.s32 	%r92, %r91, 1;
	shl.b32 	%r93, %r92, 20;
	add.s32 	%r94, %r33, %r93;
	mov.b64 	%fd181, {%r32, %r94};
	sub.s32 	%r95, %r31, %r92;
	shl.b32 	%r96, %r95, 20;
	add.s32 	%r97, %r96, 1072693248;
	mov.b32 	%r98, 0;
	mov.b64 	%fd182, {%r98, %r97};
	mul.f64 	%fd222, %fd182, %fd181;
$L__BB4_32:
	add.f64 	%fd183, %fd222, 0d3FF0000000000000;
	div.rn.f64 	%fd184, %fd38, %fd183;
	fma.rn.f64 	%fd223, %fd46, %fd184, %fd223;
	add.s32 	%r101, %r101, %r7;
	setp.lt.s32 	%p33, %r101, %r36;
	@%p33 bra 	$L__BB4_2;
$L__BB4_33:
	shl.b32 	%r99, %r1, 3;
	mov.u32 	%r100, _ZZ22sharedMemoryRiemannSumIdXadL_Z18complex_kernel_gpuIdET_S1_EEEvS1_S1_iPS1_E9sharedMem;
	add.s32 	%r35, %r100, %r99;
	st.shared.f64 	[%r35], %fd223;
	bar.sync 	0;
	setp.gt.u32 	%p34, %r1, 127;
	@%p34 bra 	$L__BB4_35;
	ld.shared.f64 	%fd185, [%r35+1024];
	ld.shared.f64 	%fd186, [%r35];
	add.f64 	%fd187, %fd185, %fd186;
	st.shared.f64 	[%r35], %fd187;
$L__BB4_35:
	bar.sync 	0;
	setp.gt.u32 	%p35, %r1, 63;
	@%p35 bra 	$L__BB4_37;
	ld.shared.f64 	%fd188, [%r35+512];
	ld.shared.f64 	%fd189, [%r35];
	add.f64 	%fd190, %fd188, %fd189;
	st.shared.f64 	[%r35], %fd190;
$L__BB4_37:
	bar.sync 	0;
	setp.gt.u32 	%p36, %r1, 31;
	@%p36 bra 	$L__BB4_39;
	ld.shared.f64 	%fd191, [%r35+256];
	ld.shared.f64 	%fd192, [%r35];
	add.f64 	%fd193, %fd191, %fd192;
	st.shared.f64 	[%r35], %fd193;
$L__BB4_39:
	bar.sync 	0;
	setp.gt.u32 	%p37, %r1, 15;
	@%p37 bra 	$L__BB4_41;
	ld.shared.f64 	%fd194, [%r35+128];
	ld.shared.f64 	%fd195, [%r35];
	add.f64 	%fd196, %fd194, %fd195;
	st.shared.f64 	[%r35], %fd196;
$L__BB4_41:
	bar.sync 	0;
	setp.gt.u32 	%p38, %r1, 7;
	@%p38 bra 	$L__BB4_43;
	ld.shared.f64 	%fd197, [%r35+64];
	ld.shared.f64 	%fd198, [%r35];
	add.f64 	%fd199, %fd197, %fd198;
	st.shared.f64 	[%r35], %fd199;
$L__BB4_43:
	bar.sync 	0;
	setp.gt.u32 	%p39, %r1, 3;
	@%p39 bra 	$L__BB4_45;
	ld.shared.f64 	%fd200, [%r35+32];
	ld.shared.f64 	%fd201, [%r35];
	add.f64 	%fd202, %fd200, %fd201;
	st.shared.f64 	[%r35], %fd202;
$L__BB4_45:
	bar.sync 	0;
	setp.gt.u32 	%p40, %r1, 1;
	@%p40 bra 	$L__BB4_47;
	ld.shared.f64 	%fd203, [%r35+16];
	ld.shared.f64 	%fd204, [%r35];
	add.f64 	%fd205, %fd203, %fd204;
	st.shared.f64 	[%r35], %fd205;
$L__BB4_47:
	bar.sync 	0;
	setp.ne.s32 	%p41, %r1, 0;
	@%p41 bra 	$L__BB4_49;
	ld.shared.f64 	%fd206, [_ZZ22sharedMemoryRiemannSumIdXadL_Z18complex_kernel_gpuIdET_S1_EEEvS1_S1_iPS1_E9sharedMem+8];
	ld.shared.f64 	%fd207, [%r35];
	add.f64 	%fd208, %fd206, %fd207;
	st.shared.f64 	[%r35], %fd208;
$L__BB4_49:
	setp.ne.s32 	%p42, %r1, 0;
	bar.sync 	0;
	@%p42 bra 	$L__BB4_51;
	ld.param.u64 	%rd11, [_Z22sharedMemoryRiemannSumIdXadL_Z18complex_kernel_gpuIdET_S1_EEEvS1_S1_iPS1__param_3];
	ld.shared.f64 	%fd209, [_ZZ22sharedMemoryRiemannSumIdXadL_Z18complex_kernel_gpuIdET_S1_EEEvS1_S1_iPS1_E9sharedMem];
	cvta.to.global.u64 	%rd10, %rd11;
	atom.global.add.f64 	%fd210, [%rd10], %fd209;
$L__BB4_51:
	ret;

}
.func  (.param .align 16 .b8 func_retval0[16]) __internal_trig_reduction_slowpathd(
	.param .b64 __internal_trig_reduction_slowpathd_param_0
)
{
	.local .align 8 .b8 	__local_depot5[40];
	.reg .b64 	%SP;
	.reg .b64 	%SPL;
	.reg .pred 	%p<10>;
	.reg .b32 	%r<47>;
	.reg .b64 	%rd<74>;
	.reg .b64 	%fd<5>;

	mov.u64 	%SPL, __local_depot5;
	ld.param.f64 	%fd4, [__internal_trig_reduction_slowpathd_param_0];
	add.u64 	%rd1, %SPL, 0;
	{
	.reg .b32 %temp; 
	mov.b64 	{%temp, %r1}, %fd4;
	}
	shr.u32 	%r2, %r1, 20;
	and.b32  	%r3, %r2, 2047;
	setp.eq.s32 	%p1, %r3, 2047;
	mov.b32 	%r46, 0;
	@%p1 bra 	$L__BB5_9;
	add.s32 	%r20, %r3, -1024;
	mov.b64 	%rd20, %fd4;
	shl.b64 	%rd2, %rd20, 11;
	shr.u32 	%r4, %r20, 6;
	sub.s32 	%r45, 15, %r4;
	sub.s32 	%r21, 19, %r4;
	setp.lt.u32 	%p2, %r20, 128;
	selp.b32 	%r6, 18, %r21, %p2;
	setp.ge.s32 	%p3, %r45, %r6;
	mov.b64 	%rd70, 0;
	@%p3 bra 	$L__BB5_4;
	add.s32 	%r23, %r6, %r4;
	neg.s32 	%r43, %r23;
	or.b64  	%rd3, %rd2, -9223372036854775808;
	mov.b64 	%rd70, 0;
	mov.b32 	%r42, 0;
	mov.u64 	%rd25, __cudart_i2opi_d;
	mov.u32 	%r44, %r45;
$L__BB5_3:
	.pragma "nounroll";
	mul.wide.s32 	%rd22, %r42, 8;
	add.s64 	%rd23, %rd1, %rd22;
	mul.wide.s32 	%rd24, %r44, 8;
	add.s64 	%rd26, %rd25, %rd24;
	ld.global.nc.u64 	%rd27, [%rd26];
	{
	.reg .u32 %r0, %r1, %r2, %r3, %alo, %ahi, %blo, %bhi, %clo, %chi;
	mov.b64 	{%alo,%ahi}, %rd27;
	mov.b64 	{%blo,%bhi}, %rd3;
	mov.b64 	{%clo,%chi}, %rd70;
	mad.lo.cc.u32 	%r0, %alo, %blo, %clo;
	madc.hi.cc.u32 	%r1, %alo, %blo, %chi;
	madc.hi.u32 	%r2, %alo, %bhi, 0;
	mad.lo.cc.u32 	%r1, %alo, %bhi, %r1;
	madc.hi.cc.u32 	%r2, %ahi, %blo, %r2;
	madc.hi.u32 	%r3, %ahi, %bhi, 0;
	mad.lo.cc.u32 	%r1, %ahi, %blo, %r1;
	madc.lo.cc.u32 	%r2, %ahi, %bhi, %r2;
	addc.u32 	%r3, %r3, 0;
	mov.b64 	%rd28, {%r0,%r1};
	mov.b64 	%rd70, {%r2,%r3};
	}
	st.local.u64 	[%rd23], %rd28;
	add.s32 	%r44, %r44, 1;
	add.s32 	%r43, %r43, 1;
	add.s32 	%r42, %r42, 1;
	setp.ne.s32 	%p4, %r43, -15;
	mov.u32 	%r45, %r6;
	@%p4 bra 	$L__BB5_3;
$L__BB5_4:
	cvt.s64.s32 	%rd29, %r45;
	cvt.u64.u32 	%rd30, %r4;
	add.s64 	%rd31, %rd30, %rd29;
	shl.b64 	%rd32, %rd31, 3;
	add.s64 	%rd33, %rd1, %rd32;
	st.local.u64 	[%rd33+-120], %rd70;
	and.b32  	%r15, %r2, 63;
	ld.local.u64 	%rd72, [%rd1+16];
	ld.local.u64 	%rd71, [%rd1+24];
	setp.eq.s32 	%p5, %r15, 0;
	@%p5 bra 	$L__BB5_6;
	shl.b64 	%rd34, %rd71, %r15;
	shr.u64 	%rd35, %rd72, 1;
	xor.b32  	%r24, %r15, 63;
	shr.u64 	%rd36, %rd35, %r24;
	or.b64  	%rd71, %rd34, %rd36;
	ld.local.u64 	%rd37, [%rd1+8];
	shl.b64 	%rd38, %rd72, %r15;
	shr.u64 	%rd39, %rd37, 1;
	shr.u64 	%rd40, %rd39, %r24;
	or.b64  	%rd72, %rd38, %rd40;
$L__BB5_6:
	and.b32  	%r25, %r1, -2147483648;
	shr.u64 	%rd41, %rd71, 62;
	cvt.u32.u64 	%r26, %rd41;
	mov.b64 	{%r27, %r28}, %rd71;
	mov.b64 	{%r29, %r30}, %rd72;
	shf.l.wrap.b32 	%r31, %r30, %r27, 2;
	shf.l.wrap.b32 	%r32, %r27, %r28, 2;
	mov.b64 	%rd42, {%r31, %r32};
	shl.b64 	%rd43, %rd72, 2;
	shr.u64 	%rd44, %rd42, 63;
	cvt.u32.u64 	%r33, %rd44;
	add.s32 	%r34, %r33, %r26;
	setp.eq.s32 	%p6, %r25, 0;
	neg.s32 	%r35, %r34;
	selp.b32 	%r46, %r34, %r35, %p6;
	setp.gt.s64 	%p7, %rd42, -1;
	mov.b64 	%rd45, 0;
	{
	.reg .u32 %r0, %r1, %r2, %r3, %a0, %a1, %a2, %a3, %b0, %b1, %b2, %b3;
	mov.b64 	{%a0,%a1}, %rd45;
	mov.b64 	{%a2,%a3}, %rd45;
	mov.b64 	{%b0,%b1}, %rd43;
	mov.b64 	{%b2,%b3}, %rd42;
	sub.cc.u32 	%r0, %a0, %b0;
	subc.cc.u32 	%r1, %a1, %b1;
	subc.cc.u32 	%r2, %a2, %b2;
	subc.u32 	%r3, %a3, %b3;
	mov.b64 	%rd46, {%r0,%r1};
	mov.b64 	%rd47, {%r2,%r3};
	}
	xor.b32  	%r36, %r25, -2147483648;
	selp.b64 	%rd73, %rd42, %rd47, %p7;
	selp.b64 	%rd14, %rd43, %rd46, %p7;
	selp.b32 	%r17, %r25, %r36, %p7;
	clz.b64 	%r37, %rd73;
	cvt.u64.u32 	%rd15, %r37;
	setp.eq.s32 	%p8, %r37, 0;
	@%p8 bra 	$L__BB5_8;
	cvt.u32.u64 	%r38, %rd15;
	and.b32  	%r39, %r38, 63;
	shl.b64 	%rd48, %rd73, %r39;
	shr.u64 	%rd49, %rd14, 1;
	not.b32 	%r40, %r38;
	and.b32  	%r41, %r40, 63;
	shr.u64 	%rd50, %rd49, %r41;
	or.b64  	%rd73, %rd48, %rd50;
$L__BB5_8:
	mov.b64 	%rd51, -3958705157555305931;
	{
	.reg .u32 %r0, %r1, %r2, %r3, %alo, %ahi, %blo, %bhi;
	mov.b64 	{%alo,%ahi}, %rd73;
	mov.b64 	{%blo,%bhi}, %rd51;
	mul.lo.u32 	%r0, %alo, %blo;
	mul.hi.u32 	%r1, %alo, %blo;
	mad.lo.cc.u32 	%r1, %alo, %bhi, %r1;
	madc.hi.u32 	%r2, %alo, %bhi, 0;
	mad.lo.cc.u32 	%r1, %ahi, %blo, %r1;
	madc.hi.cc.u32 	%r2, %ahi, %blo, %r2;
	madc.hi.u32 	%r3, %ahi, %bhi, 0;
	mad.lo.cc.u32 	%r2, %ahi, %bhi, %r2;
	addc.u32 	%r3, %r3, 0;
	mov.b64 	%rd52, {%r0,%r1};
	mov.b64 	%rd53, {%r2,%r3};
	}
	setp.gt.s64 	%p9, %rd53, 0;
	{
	.reg .u32 %r0, %r1, %r2, %r3, %a0, %a1, %a2, %a3, %b0, %b1, %b2, %b3;
	mov.b64 	{%a0,%a1}, %rd52;
	mov.b64 	{%a2,%a3}, %rd53;
	mov.b64 	{%b0,%b1}, %rd52;
	mov.b64 	{%b2,%b3}, %rd53;
	add.cc.u32 	%r0, %a0, %b0;
	addc.cc.u32 	%r1, %a1, %b1;
	addc.cc.u32 	%r2, %a2, %b2;
	addc.u32 	%r3, %a3, %b3;
	mov.b64 	%rd54, {%r0,%r1};
	mov.b64 	%rd55, {%r2,%r3};
	}
	selp.b64 	%rd56, %rd55, %rd53, %p9;
	selp.s64 	%rd57, -1, 0, %p9;
	sub.s64 	%rd58, %rd57, %rd15;
	cvt.u64.u32 	%rd59, %r17;
	shl.b64 	%rd60, %rd59, 32;
	add.s64 	%rd61, %rd56, 1;
	shr.u64 	%rd62, %rd61, 10;
	add.s64 	%rd63, %rd62, 1;
	shr.u64 	%rd64, %rd63, 1;
	shl.b64 	%rd65, %rd58, 52;
	add.s64 	%rd66, %rd65, %rd64;
	add.s64 	%rd67, %rd66, 4602678819172646912;
	or.b64  	%rd68, %rd67, %rd60;
	mov.b64 	%fd4, %rd68;
$L__BB5_9:
	st.param.f64 	[func_retval0], %fd4;
	st.param.b32 	[func_retval0+8], %r46;
	ret;

}
.func  (.param .b64 func_retval0) __internal_accurate_pow(
	.param .b64 __internal_accurate_pow_param_0
)
{
	.reg .pred 	%p<8>;
	.reg .b32 	%r<49>;
	.reg .b32 	%f<3>;
	.reg .b64 	%fd<109>;

	ld.param.f64 	%fd10, [__internal_accurate_pow_param_0];
	{
	.reg .b32 %temp; 
	mov.b64 	{%temp, %r46}, %fd10;
	}
	{
	.reg .b32 %temp; 
	mov.b64 	{%r45, %temp}, %fd10;
	}
	shr.u32 	%r47, %r46, 20;
	setp.gt.u32 	%p1, %r46, 1048575;
	@%p1 bra 	$L__BB6_2;
	mul.f64 	%fd11, %fd10, 0d4350000000000000;
	{
	.reg .b32 %temp; 
	mov.b64 	{%temp, %r46}, %fd11;
	}
	{
	.reg .b32 %temp; 
	mov.b64 	{%r45, %temp}, %fd11;
	}
	shr.u32 	%r16, %r46, 20;
	add.s32 	%r47, %r16, -54;
$L__BB6_2:
	add.s32 	%r48, %r47, -1023;
	and.b32  	%r17, %r46, -2146435073;
	or.b32  	%r18, %r17, 1072693248;
	mov.b64 	%fd107, {%r45, %r18};
	setp.lt.u32 	%p2, %r18, 1073127583;
	@%p2 bra 	$L__BB6_4;
	{
	.reg .b32 %temp; 
	mov.b64 	{%r19, %temp}, %fd107;
	}
	{
	.reg .b32 %temp; 
	mov.b64 	{%temp, %r20}, %fd107;
	}
	add.s32 	%r21, %r20, -1048576;
	mov.b64 	%fd107, {%r19, %r21};
	add.s32 	%r48, %r47, -1022;
$L__BB6_4:
	add.f64 	%fd12, %fd107, 0dBFF0000000000000;
	add.f64 	%fd13, %fd107, 0d3FF0000000000000;
	rcp.approx.ftz.f64 	%fd14, %fd13;
	neg.f64 	%fd15, %fd13;
	fma.rn.f64 	%fd16, %fd15, %fd14, 0d3FF0000000000000;
	fma.rn.f64 	%fd17, %fd16, %fd16, %fd16;
	fma.rn.f64 	%fd18, %fd17, %fd14, %fd14;
	mul.f64 	%fd19, %fd12, %fd18;
	fma.rn.f64 	%fd20, %fd12, %fd18, %fd19;
	mul.f64 	%fd21, %fd20, %fd20;
	fma.rn.f64 	%fd22, %fd21, 0d3EB0F5FF7D2CAFE2, 0d3ED0F5D241AD3B5A;
	fma.rn.f64 	%fd23, %fd22, %fd21, 0d3EF3B20A75488A3F;
	fma.rn.f64 	%fd24, %fd23, %fd21, 0d3F1745CDE4FAECD5;
	fma.rn.f64 	%fd25, %fd24, %fd21, 0d3F3C71C7258A578B;
	fma.rn.f64 	%fd26, %fd25, %fd21, 0d3F6249249242B910;
	fma.rn.f64 	%fd27, %fd26, %fd21, 0d3F89999999999DFB;
	sub.f64 	%fd28, %fd12, %fd20;
	add.f64 	%fd29, %fd28, %fd28;
	neg.f64 	%fd30, %fd20;
	fma.rn.f64 	%fd31, %fd30, %fd12, %fd29;
	mul.f64 	%fd32, %fd18, %fd31;
	fma.rn.f64 	%fd33, %fd21, %fd27, 0d3FB5555555555555;
	mov.f64 	%fd34, 0d3FB5555555555555;
	sub.f64 	%fd35, %fd34, %fd33;
	fma.rn.f64 	%fd36, %fd21, %fd27, %fd35;
	add.f64 	%fd37, %fd36, 0dBC46A4CB00B9E7B0;
	add.f64 	%fd38, %fd33, %fd37;
	sub.f64 	%fd39, %fd33, %fd38;
	add.f64 	%fd40, %fd37, %fd39;
	mul.rn.f64 	%fd41, %fd20, %fd20;
	neg.f64 	%fd42, %fd41;
	fma.rn.f64 	%fd43, %fd20, %fd20, %fd42;
	{
	.reg .b32 %temp; 
	mov.b64 	{%r22, %temp}, %fd32;
	}
	{
	.reg .b32 %temp; 
	mov.b64 	{%temp, %r23}, %fd32;
	}
	add.s32 	%r24, %r23, 1048576;
	mov.b64 	%fd44, {%r22, %r24};
	fma.rn.f64 	%fd45, %fd20, %fd44, %fd43;
	mul.rn.f64 	%fd46, %fd41, %fd20;
	neg.f64 	%fd47, %fd46;
	fma.rn.f64 	%fd48, %fd41, %fd20, %fd47;
	fma.rn.f64 	%fd49, %fd41, %fd32, %fd48;
	fma.rn.f64 	%fd50, %fd45, %fd20, %fd49;
	mul.rn.f64 	%fd51, %fd38, %fd46;
	neg.f64 	%fd52, %fd51;
	fma.rn.f64 	%fd53, %fd38, %fd46, %fd52;
	fma.rn.f64 	%fd54, %fd38, %fd50, %fd53;
	fma.rn.f64 	%fd55, %fd40, %fd46, %fd54;
	add.f64 	%fd56, %fd51, %fd55;
	sub.f64 	%fd57, %fd51, %fd56;
	add.f64 	%fd58, %fd55, %fd57;
	add.f64 	%fd59, %fd20, %fd56;
	sub.f64 	%fd60, %fd20, %fd59;
	add.f64 	%fd61, %fd56, %fd60;
	add.f64 	%fd62, %fd58, %fd61;
	add.f64 	%fd63, %fd32, %fd62;
	add.f64 	%fd64, %fd59, %fd63;
	sub.f64 	%fd65, %fd59, %fd64;
	add.f64 	%fd66, %fd63, %fd65;
	xor.b32  	%r25, %r48, -2147483648;
	mov.b32 	%r26, 1127219200;
	mov.b64 	%fd67, {%r25, %r26};
	mov.b32 	%r27, -2147483648;
	mov.b64 	%fd68, {%r27, %r26};
	sub.f64 	%fd69, %fd67, %fd68;
	fma.rn.f64 	%fd70, %fd69, 0d3FE62E42FEFA39EF, %fd64;
	fma.rn.f64 	%fd71, %fd69, 0dBFE62E42FEFA39EF, %fd70;
	sub.f64 	%fd72, %fd71, %fd64;
	sub.f64 	%fd73, %fd66, %fd72;
	fma.rn.f64 	%fd74, %fd69, 0d3C7ABC9E3B39803F, %fd73;
	add.f64 	%fd75, %fd70, %fd74;
	sub.f64 	%fd76, %fd70, %fd75;
	add.f64 	%fd77, %fd74, %fd76;
	mov.f64 	%fd78, 0d4004000000000000;
	{
	.reg .b32 %temp; 
	mov.b64 	{%temp, %r28}, %fd78;
	}
	{
	.reg .b32 %temp; 
	mov.b64 	{%r29, %temp}, %fd78;
	}
	shl.b32 	%r30, %r28, 1;
	setp.gt.u32 	%p3, %r30, -33554433;
	and.b32  	%r31, %r28, -15728641;
	selp.b32 	%r32, %r31, %r28, %p3;
	mov.b64 	%fd79, {%r29, %r32};
	mul.rn.f64 	%fd80, %fd75, %fd79;
	neg.f64 	%fd81, %fd80;
	fma.rn.f64 	%fd82, %fd75, %fd79, %fd81;
	fma.rn.f64 	%fd83, %fd77, %fd79, %fd82;
	add.f64 	%fd4, %fd80, %fd83;
	sub.f64 	%fd84, %fd80, %fd4;
	add.f64 	%fd5, %fd83, %fd84;
	fma.rn.f64 	%fd85, %fd4, 0d3FF71547652B82FE, 0d4338000000000000;
	{
	.reg .b32 %temp; 
	mov.b64 	{%r13, %temp}, %fd85;
	}
	mov.f64 	%fd86, 0dC338000000000000;
	add.rn.f64 	%fd87, %fd85, %fd86;
	fma.rn.f64 	%fd88, %fd87, 0dBFE62E42FEFA39EF, %fd4;
	fma.rn.f64 	%fd89, %fd87, 0dBC7ABC9E3B39803F, %fd88;
	fma.rn.f64 	%fd90, %fd89, 0d3E5ADE1569CE2BDF, 0d3E928AF3FCA213EA;
	fma.rn.f64 	%fd91, %fd90, %fd89, 0d3EC71DEE62401315;
	fma.rn.f64 	%fd92, %fd91, %fd89, 0d3EFA01997C89EB71;
	fma.rn.f64 	%fd93, %fd92, %fd89, 0d3F2A01A014761F65;
	fma.rn.f64 	%fd94, %fd93, %fd89, 0d3F56C16C1852B7AF;
	fma.rn.f64 	%fd95, %fd94, %fd89, 0d3F81111111122322;
	fma.rn.f64 	%fd96, %fd95, %fd89, 0d3FA55555555502A1;
	fma.rn.f64 	%fd97, %fd96, %fd89, 0d3FC5555555555511;
	fma.rn.f64 	%fd98, %fd97, %fd89, 0d3FE000000000000B;
	fma.rn.f64 	%fd99, %fd98, %fd89, 0d3FF0000000000000;
	fma.rn.f64 	%fd100, %fd99, %fd89, 0d3FF0000000000000;
	{
	.reg .b32 %temp; 
	mov.b64 	{%r14, %temp}, %fd100;
	}
	{
	.reg .b32 %temp; 
	mov.b64 	{%temp, %r15}, %fd100;
	}
	shl.b32 	%r33, %r13, 20;
	add.s32 	%r34, %r33, %r15;
	mov.b64 	%fd108, {%r14, %r34};
	{
	.reg .b32 %temp; 
	mov.b64 	{%temp, %r35}, %fd4;
	}
	mov.b32 	%f2, %r35;
	abs.f32 	%f1, %f2;
	setp.lt.f32 	%p4, %f1, 0f4086232B;
	@%p4 bra 	$L__BB6_7;
	setp.lt.f64 	%p5, %fd4, 0d0000000000000000;
	add.f64 	%fd101, %fd4, 0d7FF0000000000000;
	selp.f64 	%fd108, 0d0000000000000000, %fd101, %p5;
	setp.geu.f32 	%p6, %f1, 0f40874800;
	@%p6 bra 	$L__BB6_7;
	shr.u32 	%r36, %r13, 31;
	add.s32 	%r37, %r13, %r36;
	shr.s32 	%r38, %r37, 1;
	shl.b32 	%r39, %r38, 20;
	add.s32 	%r40, %r15, %r39;
	mov.b64 	%fd102, {%r14, %r40};
	sub.s32 	%r41, %r13, %r38;
	shl.b32 	%r42, %r41, 20;
	add.s32 	%r43, %r42, 1072693248;
	mov.b32 	%r44, 0;
	mov.b64 	%fd103, {%r44, %r43};
	mul.f64 	%fd108, %fd103, %fd102;
$L__BB6_7:
	abs.f64 	%fd104, %fd108;
	setp.eq.f64 	%p7, %fd104, 0d7FF0000000000000;
	fma.rn.f64 	%fd105, %fd108, %fd5, %fd108;
	selp.f64 	%fd106, %fd108, %fd105, %p7;
	st.param.f64 	[func_retval0], %fd106;
	ret;

}


// ===== COMPILED SASS (sm_100) =====

	.target	sm_100

	.elftype	@"ET_EXEC"


//--------------------- .note.nv.tkinfo           --------------------------
	.section	.note.nv.tkinfo,"",@"SHT_NOTE"
	.sectionflags	@"SHF_NOTE_NV_TKINFO"
	.tkinfo
        /*0018*/ 	.word	0x00000002
        /*0030*/ 	.string	""
        /*0030*/ 	.string	"ptxas"
        /*0030*/ 	.string	"Cuda compilation tools, release 13.0, V13.0.88"
        /*0030*/ 	.string	"Build cuda_13.0.r13.0/compiler.36424714_0"
        /*0030*/ 	.string	"-arch sm_100 -m 64 "



//--------------------- .note.nv.cuinfo           --------------------------
	.section	.note.nv.cuinfo,"",@"SHT_NOTE"
	.sectionflags	@"SHF_NOTE_NV_CUINFO"
        /*0018*/ 	.short	0x0002
        /*001a*/ 	.short	0x0064
        /*001c*/ 	.short	0x0082
	.zero		2


//--------------------- .nv.info                  --------------------------
	.section	.nv.info,"",@"SHT_CUDA_INFO"
	.align	4


	//----- nvinfo : EIATTR_REGCOUNT
	.align		4
        /*0000*/ 	.byte	0x04, 0x2f
        /*0002*/ 	.short	(.L_3 - .L_2)
	.align		4
.L_2:
        /*0004*/ 	.word	index@(_Z22sharedMemoryRiemannSumIdXadL_Z11sin_exp_gpuIdET_S1_EEEvS1_S1_iPS1_)
        /*0008*/ 	.word	0x00000020


	//----- nvinfo : EIATTR_FRAME_SIZE
	.align		4
.L_3:
        /*000c*/ 	.byte	0x04, 0x11
        /*000e*/ 	.short	(.L_5 - .L_4)
	.align		4
.L_4:
        /*0010*/ 	.word	index@($_Z22sharedMemoryRiemannSumIdXadL_Z11sin_exp_gpuIdET_S1_EEEvS1_S1_iPS1_$__internal_trig_reduction_slowpathd)
        /*0014*/ 	.word	0x00000028


	//----- nvinfo : EIATTR_FRAME_SIZE
	.align		4
.L_5:
        /*0018*/ 	.byte	0x04, 0x11
        /*001a*/ 	.short	(.L_7 - .L_6)
	.align		4
.L_6:
        /*001c*/ 	.word	index@(_Z22sharedMemoryRiemannSumIdXadL_Z11sin_exp_gpuIdET_S1_EEEvS1_S1_iPS1_)
        /*0020*/ 	.word	0x00000028


	//----- nvinfo : EIATTR_REGCOUNT
	.align		4
.L_7:
        /*0024*/ 	.byte	0x04, 0x2f
        /*0026*/ 	.short	(.L_9 - .L_8)
	.align		4
.L_8:
        /*0028*/ 	.word	index@(_Z22sharedMemoryRiemannSumIdXadL_Z10square_gpuIdET_S1_EEEvS1_S1_iPS1_)
        /*002c*/ 	.word	0x0000000e


	//----- nvinfo : EIATTR_FRAME_SIZE
	.align		4
.L_9:
        /*0030*/ 	.byte	0x04, 0x11
        /*0032*/ 	.short	(.L_11 - .L_10)
	.align		4
.L_10:
        /*0034*/ 	.word	index@(_Z22sharedMemoryRiemannSumIdXadL_Z10square_gpuIdET_S1_EEEvS1_S1_iPS1_)
        /*0038*/ 	.word	0x00000000


	//----- nvinfo : EIATTR_REGCOUNT
	.align		4
.L_11:
        /*003c*/ 	.byte	0x04, 0x2f
        /*003e*/ 	.short	(.L_13 - .L_12)
	.align		4
.L_12:
        /*0040*/ 	.word	index@(_Z22sharedMemoryRiemannSumIdXadL_Z17logarithm_exp_gpuIdET_S1_EEEvS1_S1_iPS1_)
        /*0044*/ 	.word	0x0000001a


	//----- nvinfo : EIATTR_FRAME_SIZE
	.align		4
.L_13:
        /*0048*/ 	.byte	0x04, 0x11
        /*004a*/ 	.short	(.L_15 - .L_14)
	.align		4
.L_14:
        /*004c*/ 	.word	index@(_Z22sharedMemoryRiemannSumIdXadL_Z17logarithm_exp_gpuIdET_S1_EEEvS1_S1_iPS1_)
        /*0050*/ 	.word	0x00000000


	//----- nvinfo : EIATTR_REGCOUNT
	.align		4
.L_15:
        /*0054*/ 	.byte	0x04, 0x2f
        /*0056*/ 	.short	(.L_17 - .L_16)
	.align		4
.L_16:
        /*0058*/ 	.word	index@(_Z22sharedMemoryRiemannSumIdXadL_Z21logarithm_sin_exp_gpuIdET_S1_EEEvS1_S1_iPS1_)
        /*005c*/ 	.word	0x00000020


	//----- nvinfo : EIATTR_FRAME_SIZE
	.align		4
.L_17:
        /*0060*/ 	.byte	0x04, 0x11
        /*0062*/ 	.short	(.L_19 - .L_18)
	.align		4
.L_18:
        /*0064*/ 	.word	index@($_Z22sharedMemoryRiemannSumIdXadL_Z21logarithm_sin_exp_gpuIdET_S1_EEEvS1_S1_iPS1_$__internal_trig_reduction_slowpathd)
        /*0068*/ 	.word	0x00000028


	//----- nvinfo : EIATTR_FRAME_SIZE
	.align		4
.L_19:
        /*006c*/ 	.byte	0x04, 0x11
        /*006e*/ 	.short	(.L_21 - .L_20)
	.align		4
.L_20:
        /*0070*/ 	.word	index@(_Z22sharedMemoryRiemannSumIdXadL_Z21logarithm_sin_exp_gpuIdET_S1_EEEvS1_S1_iPS1_)
        /*0074*/ 	.word	0x00000028


	//----- nvinfo : EIATTR_REGCOUNT
	.align		4
.L_21:
        /*0078*/ 	.byte	0x04, 0x2f
        /*007a*/ 	.short	(.L_23 - .L_22)
	.align		4
.L_22:
        /*007c*/ 	.word	index@(_Z22sharedMemoryRiemannSumIdXadL_Z18complex_kernel_gpuIdET_S1_EEEvS1_S1_iPS1_)
        /*0080*/ 	.word	0x00000020


	//----- nvinfo : EIATTR_FRAME_SIZE
	.align		4
.L_23:
        /*0084*/ 	.byte	0x04, 0x11
        /*0086*/ 	.short	(.L_25 - .L_24)
	.align		4
.L_24:
        /*0088*/ 	.word	index@($_Z22sharedMemoryRiemannSumIdXadL_Z18complex_kernel_gpuIdET_S1_EEEvS1_S1_iPS1_$__internal_trig_reduction_slowpathd)
        /*008c*/ 	.word	0x00000028


	//----- nvinfo : EIATTR_FRAME_SIZE
	.align		4
.L_25:
        /*0090*/ 	.byte	0x04, 0x11
        /*0092*/ 	.short	(.L_27 - .L_26)
	.align		4
.L_26:
        /*0094*/ 	.word	index@($_Z22sharedMemoryRiemannSumIdXadL_Z18complex_kernel_gpuIdET_S1_EEEvS1_S1_iPS1_$__internal_accurate_pow)
        /*0098*/ 	.word	0x00000028


	//----- nvinfo : EIATTR_FRAME_SIZE
	.align		4
.L_27:
        /*009c*/ 	.byte	0x04, 0x11
        /*009e*/ 	.short	(.L_29 - .L_28)
	.align		4
.L_28:
        /*00a0*/ 	.word	index@($__internal_1_$__cuda_sm20_dsqrt_rn_f64_mediumpath_v1)
        /*00a4*/ 	.word	0x00000028


	//----- nvinfo : EIATTR_FRAME_SIZE
	.align		4
.L_29:
        /*00a8*/ 	.byte	0x04, 0x11
        /*00aa*/ 	.short	(.L_31 - .L_30)
	.align		4
.L_30:
        /*00ac*/ 	.word	index@($__internal_0_$__cuda_sm20_div_rn_f64_full)
        /*00b0*/ 	.word	0x00000028


	//----- nvinfo : EIATTR_FRAME_SIZE
	.align		4
.L_31:
        /*00b4*/ 	.byte	0x04, 0x11
        /*00b6*/ 	.short	(.L_33 - .L_32)
	.align		4
.L_32:
        /*00b8*/ 	.word	index@(_Z22sharedMemoryRiemannSumIdXadL_Z18complex_kernel_gpuIdET_S1_EEEvS1_S1_iPS1_)
        /*00bc*/ 	.word	0x00000028


	//----- nvinfo : EIATTR_MIN_STACK_SIZE
	.align		4
.L_33:
        /*00c0*/ 	.byte	0x04, 0x12
        /*00c2*/ 	.short	(.L_35 - .L_34)
	.align		4
.L_34:
        /*00c4*/ 	.word	index@(_Z22sharedMemoryRiemannSumIdXadL_Z18complex_kernel_gpuIdET_S1_EEEvS1_S1_iPS1_)
        /*00c8*/ 	.word	0x00000028


	//----- nvinfo : EIATTR_MIN_STACK_SIZE
	.align		4
.L_35:
        /*00cc*/ 	.byte	0x04, 0x12
        /*00ce*/ 	.short	(.L_37 - .L_36)
	.align		4
.L_36:
        /*00d0*/ 	.word	index@(_Z22sharedMemoryRiemannSumIdXadL_Z21logarithm_sin_exp_gpuIdET_S1_EEEvS1_S1_iPS1_)
        /*00d4*/ 	.word	0x00000028


	//----- nvinfo : EIATTR_MIN_STACK_SIZE
	.align		4
.L_37:
        /*00d8*/ 	.byte	0x04, 0x12
        /*00da*/ 	.short	(.L_39 - .L_38)
	.align		4
.L_38:
        /*00dc*/ 	.word	index@(_Z22sharedMemoryRiemannSumIdXadL_Z17logarithm_exp_gpuIdET_S1_EEEvS1_S1_iPS1_)
        /*00e0*/ 	.word	0x00000000


	//----- nvinfo : EIATTR_MIN_STACK_SIZE
	.align		4
.L_39:
        /*00e4*/ 	.byte	0x04, 0x12
        /*00e6*/ 	.short	(.L_41 - .L_40)
	.align		4
.L_40:
        /*00e8*/ 	.word	index@(_Z22sharedMemoryRiemannSumIdXadL_Z10square_gpuIdET_S1_EEEvS1_S1_iPS1_)
        /*00ec*/ 	.word	0x00000000


	//----- nvinfo : EIATTR_MIN_STACK_SIZE
	.align		4
.L_41:
        /*00f0*/ 	.byte	0x04, 0x12
        /*00f2*/ 	.short	(.L_43 - .L_42)
	.align		4
.L_42:
        /*00f4*/ 	.word	index@(_Z22sharedMemoryRiemannSumIdXadL_Z11sin_exp_gpuIdET_S1_EEEvS1_S1_iPS1_)
        /*00f8*/ 	.word	0x00000028
.L_43:


//--------------------- .nv.compat                --------------------------
	.section	.nv.compat,"",@"SHT_CUDA_COMPAT_INFO"
	.align	4
        /*0000*/ 	.byte	0x02, 0x09, 0x00, 0x00, 0x02, 0x02, 0x01, 0x00, 0x02, 0x05, 0x05, 0x00, 0x03, 0x07, 0x01, 0x01
        /*0010*/ 	.byte	0x02, 0x03, 0x00, 0x00, 0x02, 0x06, 0x01, 0x00, 0x04, 0x0b, 0x08, 0x00, 0x01, 0x00, 0x00, 0x00
        /*0020*/ 	.byte	0x00, 0x00, 0x00, 0x00


//--------------------- .nv.info._Z22sharedMemoryRiemannSumIdXadL_Z18complex_kernel_gpuIdET_S1_EEEvS1_S1_iPS1_ --------------------------
	.section	.nv.info._Z22sharedMemoryRiemannSumIdXadL_Z18complex_kernel_gpuIdET_S1_EEEvS1_S1_iPS1_,"",@"SHT_CUDA_INFO"
	.sectionflags	@""
	.align	4


	//----- nvinfo : EIATTR_CUDA_API_VERSION
	.align		4
        /*0000*/ 	.byte	0x04, 0x37
        /*0002*/ 	.short	(.L_45 - .L_44)
.L_44:
        /*0004*/ 	.word	0x00000082


	//----- nvinfo : EIATTR_KPARAM_INFO
	.align		4
.L_45:
        /*0008*/ 	.byte	0x04, 0x17
        /*000a*/ 	.short	(.L_47 - .L_46)
.L_46:
        /*000c*/ 	.word	0x00000000
        /*0010*/ 	.short	0x0003
        /*0012*/ 	.short	0x0018
        /*0014*/ 	.byte	0x00, 0xf5, 0x21, 0x00


	//----- nvinfo : EIATTR_KPARAM_INFO
	.align		4
.L_47:
        /*0018*/ 	.byte	0x04, 0x17
        /*001a*/ 	.short	(.L_49 - .L_48)
.L_48:
        /*001c*/ 	.word	0x00000000
        /*0020*/ 	.short	0x0002
        /*0022*/ 	.short	0x0010
        /*0024*/ 	.byte	0x00, 0xf0, 0x11, 0x00


	//----- nvinfo : EIATTR_KPARAM_INFO
	.align		4
.L_49:
        /*0028*/ 	.byte	0x04, 0x17
        /*002a*/ 	.short	(.L_51 - .L_50)
.L_50:
        /*002c*/ 	.word	0x00000000
        /*0030*/ 	.short	0x0001
        /*0032*/ 	.short	0x0008
        /*0034*/ 	.byte	0x00, 0xf0, 0x21, 0x00


	//----- nvinfo : EIATTR_KPARAM_INFO
	.align		4
.L_51:
        /*0038*/ 	.byte	0x04, 0x17
        /*003a*/ 	.short	(.L_53 - .L_52)
.L_52:
        /*003c*/ 	.word	0x00000000
        /*0040*/ 	.short	0x0000
        /*0042*/ 	.short	0x0000
        /*0044*/ 	.byte	0x00, 0xf0, 0x21, 0x00


	//----- nvinfo : EIATTR_SPARSE_MMA_MASK
	.align		4
.L_53:
        /*0048*/ 	.byte	0x03, 0x50
        /*004a*/ 	.short	0x0000


	//----- nvinfo : EIATTR_MAXREG_COUNT
	.align		4
        /*004c*/ 	.byte	0x03, 0x1b
        /*004e*/ 	.short	0x00ff


	//----- nvinfo : EIATTR_NUM_BARRIERS
	.align		4
        /*0050*/ 	.byte	0x02, 0x4c
        /*0052*/ 	.byte	0x01
	.zero		1


	//----- nvinfo : EIATTR_MERCURY_ISA_VERSION
	.align		4
        /*0054*/ 	.byte	0x03, 0x5f
        /*0056*/ 	.short	0x0101


	//----- nvinfo : EIATTR_VRC_CTA_INIT_COUNT
	.align		4
        /*0058*/ 	.byte	0x02, 0x4a
	.zero		1
	.zero		1


	//----- nvinfo : EIATTR_EXIT_INSTR_OFFSETS
	.align		4
        /*005c*/ 	.byte	0x04, 0x1c
        /*005e*/ 	.short	(.L_55 - .L_54)


	//   ....[0]....
.L_54:
        /*0060*/ 	.word	0x00001d50


	//   ....[1]....
        /*0064*/ 	.word	0x00001d90


	//----- nvinfo : EIATTR_CRS_STACK_SIZE
	.align		4
.L_55:
        /*0068*/ 	.byte	0x04, 0x1e
        /*006a*/ 	.short	(.L_57 - .L_56)
.L_56:
        /*006c*/ 	.word	0x00000000


	//----- nvinfo : EIATTR_CBANK_PARAM_SIZE
	.align		4
.L_57:
        /*0070*/ 	.byte	0x03, 0x19
        /*0072*/ 	.short	0x0020


	//----- nvinfo : EIATTR_PARAM_CBANK
	.align		4
        /*0074*/ 	.byte	0x04, 0x0a
        /*0076*/ 	.short	(.L_59 - .L_58)
	.align		4
.L_58:
        /*0078*/ 	.word	index@(.nv.constant0._Z22sharedMemoryRiemannSumIdXadL_Z18complex_kernel_gpuIdET_S1_EEEvS1_S1_iPS1_)
        /*007c*/ 	.short	0x0380
        /*007e*/ 	.short	0x0020


	//----- nvinfo : EIATTR_SW_WAR
	.align		4
.L_59:
        /*0080*/ 	.byte	0x04, 0x36
        /*0082*/ 	.short	(.L_61 - .L_60)
.L_60:
        /*0084*/ 	.word	0x00000008
.L_61:


//--------------------- .nv.info._Z22sharedMemoryRiemannSumIdXadL_Z21logarithm_sin_exp_gpuIdET_S1_EEEvS1_S1_iPS1_ --------------------------
	.section	.nv.info._Z22sharedMemoryRiemannSumIdXadL_Z21logarithm_sin_exp_gpuIdET_S1_EEEvS1_S1_iPS1_,"",@"SHT_CUDA_INFO"
	.sectionflags	@""
	.align	4


	//----- nvinfo : EIATTR_CUDA_API_VERSION
	.align		4
        /*0000*/ 	.byte	0x04, 0x37
        /*0002*/ 	.short	(.L_63 - .L_62)
.L_62:
        /*0004*/ 	.word	0x00000082


	//----- nvinfo : EIATTR_KPARAM_INFO
	.align		4
.L_63:
        /*0008*/ 	.byte	0x04, 0x17
        /*000a*/ 	.short	(.L_65 - .L_64)
.L_64:
        /*000c*/ 	.word	0x00000000
        /*0010*/ 	.short	0x0003
        /*0012*/ 	.short	0x0018
        /*0014*/ 	.byte	0x00, 0xf5, 0x21, 0x00


	//----- nvinfo : EIATTR_KPARAM_INFO
	.align		4
.L_65:
        /*0018*/ 	.byte	0x04, 0x17
        /*001a*/ 	.short	(.L_67 - .L_66)
.L_66:
        /*001c*/ 	.word	0x00000000
        /*0020*/ 	.short	0x0002
        /*0022*/ 	.short	0x0010
        /*0024*/ 	.byte	0x00, 0xf0, 0x11, 0x00


	//----- nvinfo : EIATTR_KPARAM_INFO
	.align		4
.L_67:
        /*0028*/ 	.byte	0x04, 0x17
        /*002a*/ 	.short	(.L_69 - .L_68)
.L_68:
        /*002c*/ 	.word	0x00000000
        /*0030*/ 	.short	0x0001
        /*0032*/ 	.short	0x0008
        /*0034*/ 	.byte	0x00, 0xf0, 0x21, 0x00


	//----- nvinfo : EIATTR_KPARAM_INFO
	.align		4
.L_69:
        /*0038*/ 	.byte	0x04, 0x17
        /*003a*/ 	.short	(.L_71 - .L_70)
.L_70:
        /*003c*/ 	.word	0x00000000
        /*0040*/ 	.short	0x0000
        /*0042*/ 	.short	0x0000
        /*0044*/ 	.byte	0x00, 0xf0, 0x21, 0x00


	//----- nvinfo : EIATTR_SPARSE_MMA_MASK
	.align		4
.L_71:
        /*0048*/ 	.byte	0x03, 0x50
        /*004a*/ 	.short	0x0000


	//----- nvinfo : EIATTR_MAXREG_COUNT
	.align		4
        /*004c*/ 	.byte	0x03, 0x1b
        /*004e*/ 	.short	0x00ff


	//----- nvinfo : EIATTR_NUM_BARRIERS
	.align		4
        /*0050*/ 	.byte	0x02, 0x4c
        /*0052*/ 	.byte	0x01
	.zero		1


	//----- nvinfo : EIATTR_MERCURY_ISA_VERSION
	.align		4
        /*0054*/ 	.byte	0x03, 0x5f
        /*0056*/ 	.short	0x0101


	//----- nvinfo : EIATTR_VRC_CTA_INIT_COUNT
	.align		4
        /*0058*/ 	.byte	0x02, 0x4a
	.zero		1
	.zero		1


	//----- nvinfo : EIATTR_EXIT_INSTR_OFFSETS
	.align		4
        /*005c*/ 	.byte	0x04, 0x1c
        /*005e*/ 	.short	(.L_73 - .L_72)


	//   ....[0]....
.L_72:
        /*0060*/ 	.word	0x000011f0


	//   ....[1]....
        /*0064*/ 	.word	0x00001230


	//----- nvinfo : EIATTR_CRS_STACK_SIZE
	.align		4
.L_73:
        /*0068*/ 	.byte	0x04, 0x1e
        /*006a*/ 	.short	(.L_75 - .L_74)
.L_74:
        /*006c*/ 	.word	0x00000000


	//----- nvinfo : EIATTR_CBANK_PARAM_SIZE
	.align		4
.L_75:
        /*0070*/ 	.byte	0x03, 0x19
        /*0072*/ 	.short	0x0020


	//----- nvinfo : EIATTR_PARAM_CBANK
	.align		4
        /*0074*/ 	.byte	0x04, 0x0a
        /*0076*/ 	.short	(.L_77 - .L_76)
	.align		4
.L_76:
        /*0078*/ 	.word	index@(.nv.constant0._Z22sharedMemoryRiemannSumIdXadL_Z21logarithm_sin_exp_gpuIdET_S1_EEEvS1_S1_iPS1_)
        /*007c*/ 	.short	0x0380
        /*007e*/ 	.short	0x0020


	//----- nvinfo : EIATTR_SW_WAR
	.align		4
.L_77:
        /*0080*/ 	.byte	0x04, 0x36
        /*0082*/ 	.short	(.L_79 - .L_78)
.L_78:
        /*0084*/ 	.word	0x00000008
.L_79:


//--------------------- .nv.info._Z22sharedMemoryRiemannSumIdXadL_Z17logarithm_exp_gpuIdET_S1_EEEvS1_S1_iPS1_ --------------------------
	.section	.nv.info._Z22sharedMemoryRiemannSumIdXadL_Z17logarithm_exp_gpuIdET_S1_EEEvS1_S1_iPS1_,"",@"SHT_CUDA_INFO"
	.sectionflags	@""
	.align	4


	//----- nvinfo : EIATTR_CUDA_API_VERSION
	.align		4
        /*0000*/ 	.byte	0x04, 0x37
        /*0002*/ 	.short	(.L_81 - .L_80)
.L_80:
        /*0004*/ 	.word	0x00000082


	//----- nvinfo : EIATTR_KPARAM_INFO
	.align		4
.L_81:
        /*0008*/ 	.byte	0x04, 0x17
        /*000a*/ 	.short	(.L_83 - .L_82)
.L_82:
        /*000c*/ 	.word	0x00000000
        /*0010*/ 	.short	0x0003
        /*0012*/ 	.short	0x0018
        /*0014*/ 	.byte	0x00, 0xf5, 0x21, 0x00


	//----- nvinfo : EIATTR_KPARAM_INFO
	.align		4
.L_83:
        /*0018*/ 	.byte	0x04, 0x17
        /*001a*/ 	.short	(.L_85 - .L_84)
.L_84:
        /*001c*/ 	.word	0x00000000
        /*0020*/ 	.short	0x0002
        /*0022*/ 	.short	0x0010
        /*0024*/ 	.byte	0x00, 0xf0, 0x11, 0x00


	//----- nvinfo : EIATTR_KPARAM_INFO
	.align		4
.L_85:
        /*0028*/ 	.byte	0x04, 0x17
        /*002a*/ 	.short	(.L_87 - .L_86)
.L_86:
        /*002c*/ 	.word	0x00000000
        /*0030*/ 	.short	0x0001
        /*0032*/ 	.short	0x0008
        /*0034*/ 	.byte	0x00, 0xf0, 0x21, 0x00


	//----- nvinfo : EIATTR_KPARAM_INFO
	.align		4
.L_87:
        /*0038*/ 	.byte	0x04, 0x17
        /*003a*/ 	.short	(.L_89 - .L_88)
.L_88:
        /*003c*/ 	.word	0x00000000
        /*0040*/ 	.short	0x0000
        /*0042*/ 	.short	0x0000
        /*0044*/ 	.byte	0x00, 0xf0, 0x21, 0x00


	//----- nvinfo : EIATTR_SPARSE_MMA_MASK
	.align		4
.L_89:
        /*0048*/ 	.byte	0x03, 0x50
        /*004a*/ 	.short	0x0000


	//----- nvinfo : EIATTR_MAXREG_COUNT
	.align		4
        /*004c*/ 	.byte	0x03, 0x1b
        /*004e*/ 	.short	0x00ff


	//----- nvinfo : EIATTR_NUM_BARRIERS
	.align		4
        /*0050*/ 	.byte	0x02, 0x4c
        /*0052*/ 	.byte	0x01
	.zero		1


	//----- nvinfo : EIATTR_MERCURY_ISA_VERSION
	.align		4
        /*0054*/ 	.byte	0x03, 0x5f
        /*0056*/ 	.short	0x0101


	//----- nvinfo : EIATTR_VRC_CTA_INIT_COUNT
	.align		4
        /*0058*/ 	.byte	0x02, 0x4a
	.zero		1
	.zero		1


	//----- nvinfo : EIATTR_EXIT_INSTR_OFFSETS
	.align		4
        /*005c*/ 	.byte	0x04, 0x1c
        /*005e*/ 	.short	(.L_91 - .L_90)


	//   ....[0]....
.L_90:
        /*0060*/ 	.word	0x00000e20


	//   ....[1]....
        /*0064*/ 	.word	0x00000e70


	//----- nvinfo : EIATTR_CRS_STACK_SIZE
	.align		4
.L_91:
        /*0068*/ 	.byte	0x04, 0x1e
        /*006a*/ 	.short	(.L_93 - .L_92)
.L_92:
        /*006c*/ 	.word	0x00000000


	//----- nvinfo : EIATTR_CBANK_PARAM_SIZE
	.align		4
.L_93:
        /*0070*/ 	.byte	0x03, 0x19
        /*0072*/ 	.short	0x0020


	//----- nvinfo : EIATTR_PARAM_CBANK
	.align		4
        /*0074*/ 	.byte	0x04, 0x0a
        /*0076*/ 	.short	(.L_95 - .L_94)
	.align		4
.L_94:
        /*0078*/ 	.word	index@(.nv.constant0._Z22sharedMemoryRiemannSumIdXadL_Z17logarithm_exp_gpuIdET_S1_EEEvS1_S1_iPS1_)
        /*007c*/ 	.short	0x0380
        /*007e*/ 	.short	0x0020


	//----- nvinfo : EIATTR_SW_WAR
	.align		4
.L_95:
        /*0080*/ 	.byte	0x04, 0x36
        /*0082*/ 	.short	(.L_97 - .L_96)
.L_96:
        /*0084*/ 	.word	0x00000008
.L_97:


//--------------------- .nv.info._Z22sharedMemoryRiemannSumIdXadL_Z10square_gpuIdET_S1_EEEvS1_S1_iPS1_ --------------------------
	.section	.nv.info._Z22sharedMemoryRiemannSumIdXadL_Z10square_gpuIdET_S1_EEEvS1_S1_iPS1_,"",@"SHT_CUDA_INFO"
	.sectionflags	@""
	.align	4


	//----- nvinfo : EIATTR_CUDA_API_VERSION
	.align		4
        /*0000*/ 	.byte	0x04, 0x37
        /*0002*/ 	.short	(.L_99 - .L_98)
.L_98:
        /*0004*/ 	.word	0x00000082


	//----- nvinfo : EIATTR_KPARAM_INFO
	.align		4
.L_99:
        /*0008*/ 	.byte	0x04, 0x17
        /*000a*/ 	.short	(.L_101 - .L_100)
.L_100:
        /*000c*/ 	.word	0x00000000
        /*0010*/ 	.short	0x0003
        /*0012*/ 	.short	0x0018
        /*0014*/ 	.byte	0x00, 0xf5, 0x21, 0x00


	//----- nvinfo : EIATTR_KPARAM_INFO
	.align		4
.L_101:
        /*0018*/ 	.byte	0x04, 0x17
        /*001a*/ 	.short	(.L_103 - .L_102)
.L_102:
        /*001c*/ 	.word	0x00000000
        /*0020*/ 	.short	0x0002
        /*0022*/ 	.short	0x0010
        /*0024*/ 	.byte	0x00, 0xf0, 0x11, 0x00


	//----- nvinfo : EIATTR_KPARAM_INFO
	.align		4
.L_103:
        /*0028*/ 	.byte	0x04, 0x17
        /*002a*/ 	.short	(.L_105 - .L_104)
.L_104:
        /*002c*/ 	.word	0x00000000
        /*0030*/ 	.short	0x0001
        /*0032*/ 	.short	0x0008
        /*0034*/ 	.byte	0x00, 0xf0, 0x21, 0x00


	//----- nvinfo : EIATTR_KPARAM_INFO
	.align		4
.L_105:
        /*0038*/ 	.byte	0x04, 0x17
        /*003a*/ 	.short	(.L_107 - .L_106)
.L_106:
        /*003c*/ 	.word	0x00000000
        /*0040*/ 	.short	0x0000
        /*0042*/ 	.short	0x0000
        /*0044*/ 	.byte	0x00, 0xf0, 0x21, 0x00


	//----- nvinfo : EIATTR_SPARSE_MMA_MASK
	.align		4
.L_107:
        /*0048*/ 	.byte	0x03, 0x50
        /*004a*/ 	.short	0x0000


	//----- nvinfo : EIATTR_MAXREG_COUNT
	.align		4
        /*004c*/ 	.byte	0x03, 0x1b
        /*004e*/ 	.short	0x00ff


	//----- nvinfo : EIATTR_NUM_BARRIERS
	.align		4
        /*0050*/ 	.byte	0x02, 0x4c
        /*0052*/ 	.byte	0x01
	.zero		1


	//----- nvinfo : EIATTR_MERCURY_ISA_VERSION
	.align		4
        /*0054*/ 	.byte	0x03, 0x5f
        /*0056*/ 	.short	0x0101


	//----- nvinfo : EIATTR_VRC_CTA_INIT_COUNT
	.align		4
        /*0058*/ 	.byte	0x02, 0x4a
	.zero		1
	.zero		1


	//----- nvinfo : EIATTR_EXIT_INSTR_OFFSETS
	.align		4
        /*005c*/ 	.byte	0x04, 0x1c
        /*005e*/ 	.short	(.L_109 - .L_108)


	//   ....[0]....
.L_108:
        /*0060*/ 	.word	0x000004e0


	//   ....[1]....
        /*0064*/ 	.word	0x00000530


	//----- nvinfo : EIATTR_CRS_STACK_SIZE
	.align		4
.L_109:
        /*0068*/ 	.byte	0x04, 0x1e
        /*006a*/ 	.short	(.L_111 - .L_110)
.L_110:
        /*006c*/ 	.word	0x00000000


	//----- nvinfo : EIATTR_CBANK_PARAM_SIZE
	.align		4
.L_111:
        /*0070*/ 	.byte	0x03, 0x19
        /*0072*/ 	.short	0x0020


	//----- nvinfo : EIATTR_PARAM_CBANK
	.align		4
        /*0074*/ 	.byte	0x04, 0x0a
        /*0076*/ 	.short	(.L_113 - .L_112)
	.align		4
.L_112:
        /*0078*/ 	.word	index@(.nv.constant0._Z22sharedMemoryRiemannSumIdXadL_Z10square_gpuIdET_S1_EEEvS1_S1_iPS1_)
        /*007c*/ 	.short	0x0380
        /*007e*/ 	.short	0x0020


	//----- nvinfo : EIATTR_SW_WAR
	.align		4
.L_113:
        /*0080*/ 	.byte	0x04, 0x36
        /*0082*/ 	.short	(.L_115 - .L_114)
.L_114:
        /*0084*/ 	.word	0x00000008
.L_115:


//--------------------- .nv.info._Z22sharedMemoryRiemannSumIdXadL_Z11sin_exp_gpuIdET_S1_EEEvS1_S1_iPS1_ --------------------------
	.section	.nv.info._Z22sharedMemoryRiemannSumIdXadL_Z11sin_exp_gpuIdET_S1_EEEvS1_S1_iPS1_,"",@"SHT_CUDA_INFO"
	.sectionflags	@""
	.align	4


	//----- nvinfo : EIATTR_CUDA_API_VERSION
	.align		4
        /*0000*/ 	.byte	0x04, 0x37
        /*0002*/ 	.short	(.L_117 - .L_116)
.L_116:
        /*0004*/ 	.word	0x00000082


	//----- nvinfo : EIATTR_KPARAM_INFO
	.align		4
.L_117:
        /*0008*/ 	.byte	0x04, 0x17
        /*000a*/ 	.short	(.L_119 - .L_118)
.L_118:
        /*000c*/ 	.word	0x00000000
        /*0010*/ 	.short	0x0003
        /*0012*/ 	.short	0x0018
        /*0014*/ 	.byte	0x00, 0xf5, 0x21, 0x00


	//----- nvinfo : EIATTR_KPARAM_INFO
	.align		4
.L_119:
        /*0018*/ 	.byte	0x04, 0x17
        /*001a*/ 	.short	(.L_121 - .L_120)
.L_120:
        /*001c*/ 	.word	0x00000000
        /*0020*/ 	.short	0x0002
        /*0022*/ 	.short	0x0010
        /*0024*/ 	.byte	0x00, 0xf0, 0x11, 0x00


	//----- nvinfo : EIATTR_KPARAM_INFO
	.align		4
.L_121:
        /*0028*/ 	.byte	0x04, 0x17
        /*002a*/ 	.short	(.L_123 - .L_122)
.L_122:
        /*002c*/ 	.word	0x00000000
        /*0030*/ 	.short	0x0001
        /*0032*/ 	.short	0x0008
        /*0034*/ 	.byte	0x00, 0xf0, 0x21, 0x00


	//----- nvinfo : EIATTR_KPARAM_INFO
	.align		4
.L_123:
        /*0038*/ 	.byte	0x04, 0x17
        /*003a*/ 	.short	(.L_125 - .L_124)
.L_124:
        /*003c*/ 	.word	0x00000000
        /*0040*/ 	.short	0x0000
        /*0042*/ 	.short	0x0000
        /*0044*/ 	.byte	0x00, 0xf0, 0x21, 0x00


	//----- nvinfo : EIATTR_SPARSE_MMA_MASK
	.align		4
.L_125:
        /*0048*/ 	.byte	0x03, 0x50
        /*004a*/ 	.short	0x0000


	//----- nvinfo : EIATTR_MAXREG_COUNT
	.align		4
        /*004c*/ 	.byte	0x03, 0x1b
        /*004e*/ 	.short	0x00ff


	//----- nvinfo : EIATTR_NUM_BARRIERS
	.align		4
        /*0050*/ 	.byte	0x02, 0x4c
        /*0052*/ 	.byte	0x01
	.zero		1


	//----- nvinfo : EIATTR_MERCURY_ISA_VERSION
	.align		4
        /*0054*/ 	.byte	0x03, 0x5f
        /*0056*/ 	.short	0x0101


	//----- nvinfo : EIATTR_VRC_CTA_INIT_COUNT
	.align		4
        /*0058*/ 	.byte	0x02, 0x4a
	.zero		1
	.zero		1


	//----- nvinfo : EIATTR_EXIT_INSTR_OFFSETS
	.align		4
        /*005c*/ 	.byte	0x04, 0x1c
        /*005e*/ 	.short	(.L_127 - .L_126)


	//   ....[0]....
.L_126:
        /*0060*/ 	.word	0x00000c40


	//   ....[1]....
        /*0064*/ 	.word	0x00000c80


	//----- nvinfo : EIATTR_CRS_STACK_SIZE
	.align		4
.L_127:
        /*0068*/ 	.byte	0x04, 0x1e
        /*006a*/ 	.short	(.L_129 - .L_128)
.L_128:
        /*006c*/ 	.word	0x00000000


	//----- nvinfo : EIATTR_CBANK_PARAM_SIZE
	.align		4
.L_129:
        /*0070*/ 	.byte	0x03, 0x19
        /*0072*/ 	.short	0x0020


	//----- nvinfo : EIATTR_PARAM_CBANK
	.align		4
        /*0074*/ 	.byte	0x04, 0x0a
        /*0076*/ 	.short	(.L_131 - .L_130)
	.align		4
.L_130:
        /*0078*/ 	.word	index@(.nv.constant0._Z22sharedMemoryRiemannSumIdXadL_Z11sin_exp_gpuIdET_S1_EEEvS1_S1_iPS1_)
        /*007c*/ 	.short	0x0380
        /*007e*/ 	.short	0x0020


	//----- nvinfo : EIATTR_SW_WAR
	.align		4
.L_131:
        /*0080*/ 	.byte	0x04, 0x36
        /*0082*/ 	.short	(.L_133 - .L_132)
.L_132:
        /*0084*/ 	.word	0x00000008
.L_133:


//--------------------- .nv.callgraph             --------------------------
	.section	.nv.callgraph,"",@"SHT_CUDA_CALLGRAPH"
	.align	4
	.sectionentsize	8
	.align		4
        /*0000*/ 	.word	0x00000000
	.align		4
        /*0004*/ 	.word	0xffffffff
	.align		4
        /*0008*/ 	.word	0x00000000
	.align		4
        /*000c*/ 	.word	0xfffffffe
	.align		4
        /*0010*/ 	.word	0x00000000
	.align		4
        /*0014*/ 	.word	0xfffffffd
	.align		4
        /*0018*/ 	.word	0x00000000
	.align		4
        /*001c*/ 	.word	0xfffffffc


//--------------------- .nv.constant4             --------------------------
	.section	.nv.constant4,"a",@progbits
	.align	8
	.align		8
.nv.constant4:
        /*0000*/ 	.dword	__cudart_i2opi_d
	.align		8
        /*0008*/ 	.dword	__cudart_sin_cos_coeffs


//--------------------- .text._Z22sharedMemoryRiemannSumIdXadL_Z18complex_kernel_gpuIdET_S1_EEEvS1_S1_iPS1_ --------------------------
	.section	.text._Z22sharedMemoryRiemannSumIdXadL_Z18complex_kernel_gpuIdET_S1_EEEvS1_S1_iPS1_,"ax",@progbits
	.align	128
        .global         _Z22sharedMemoryRiemannSumIdXadL_Z18complex_kernel_gpuIdET_S1_EEEvS1_S1_iPS1_
        .type           _Z22sharedMemoryRiemannSumIdXadL_Z18complex_kernel_gpuIdET_S1_EEEvS1_S1_iPS1_,@function
        .size           _Z22sharedMemoryRiemannSumIdXadL_Z18complex_kernel_gpuIdET_S1_EEEvS1_S1_iPS1_,(.L_x_91 - _Z22sharedMemoryRiemannSumIdXadL_Z18complex_kernel_gpuIdET_S1_EEEvS1_S1_iPS1_)
        .other          _Z22sharedMemoryRiemannSumIdXadL_Z18complex_kernel_gpuIdET_S1_EEEvS1_S1_iPS1_,@"STO_CUDA_ENTRY STV_DEFAULT"
_Z22sharedMemoryRiemannSumIdXadL_Z18complex_kernel_gpuIdET_S1_EEEvS1_S1_iPS1_:
.text._Z22sharedMemoryRiemannSumIdXadL_Z18complex_kernel_gpuIdET_S1_EEEvS1_S1_iPS1_:
[----:B------:R-:W0:Y:S01]  /*0000*/  LDC R1, c[0x0][0x37c] ;  /* 0x0000df00ff017b82 */ /* 0x000e220000000800 */
[----:B------:R-:W1:Y:S07]  /*0010*/  S2R R0, SR_TID.X ;  /* 0x0000000000007919 */ /* 0x000e6e0000002100 */
[----:B------:R-:W1:Y:S01]  /*0020*/  S2UR UR4, SR_CTAID.X ;  /* 0x00000000000479c3 */ /* 0x000e620000002500 */
[----:B------:R-:W2:Y:S01]  /*0030*/  LDCU UR5, c[0x0][0x390] ;  /* 0x00007200ff0577ac */ /* 0x000ea20008000800 */
[----:B------:R-:W-:Y:S01]  /*0040*/  BSSY.RECONVERGENT B0, `(.L_x_0) ;  /* 0x000019a000007945 */ /* 0x000fe20003800200 */
[----:B0-----:R-:W-:Y:S01]  /*0050*/  VIADD R1, R1, 0xffffffd8 ;  /* 0xffffffd801017836 */ /* 0x001fe20000000000 */
[----:B------:R-:W-:Y:S01]  /*0060*/  CS2R R6, SRZ ;  /* 0x0000000000067805 */ /* 0x000fe2000001ff00 */
[----:B------:R-:W0:Y:S03]  /*0070*/  LDCU.64 UR6, c[0x0][0x358] ;  /* 0x00006b00ff0677ac */ /* 0x000e260008000a00 */
[----:B------:R-:W1:Y:S01]  /*0080*/  LDC R3, c[0x0][0x360] ;  /* 0x0000d800ff037b82 */ /* 0x000e620000000800 */
[----:B------:R-:W3:Y:S01]  /*0090*/  LDCU UR12, c[0x0][0x390] ;  /* 0x00007200ff0c77ac */ /* 0x000ee20008000800 */
[----:B------:R-:W4:Y:S01]  /*00a0*/  LDCU.64 UR8, c[0x0][0x388] ;  /* 0x00007100ff0877ac */ /* 0x000f220008000a00 */
[----:B------:R-:W0:Y:S01]  /*00b0*/  LDCU.64 UR10, c[0x4][0x8] ;  /* 0x01000100ff0a77ac */ /* 0x000e220008000a00 */
[----:B-1----:R-:W-:-:S05]  /*00c0*/  IMAD R2, R3, UR4, R0 ;  /* 0x0000000403027c24 */ /* 0x002fca000f8e0200 */
[----:B--2---:R-:W-:-:S13]  /*00d0*/  ISETP.GE.AND P0, PT, R2, UR5, PT ;  /* 0x0000000502007c0c */ /* 0x004fda000bf06270 */
[----:B0--34-:R-:W-:Y:S05]  /*00e0*/  @P0 BRA `(.L_x_1) ;  /* 0x00000018003c0947 */ /* 0x019fea0003800000 */
[----:B------:R-:W0:Y:S01]  /*00f0*/  LDCU UR4, c[0x0][0x370] ;  /* 0x00006e00ff0477ac */ /* 0x000e220008000800 */
[----:B------:R-:W-:Y:S01]  /*0100*/  CS2R R6, SRZ ;  /* 0x0000000000067805 */ /* 0x000fe2000001ff00 */
[----:B0-----:R-:W-:-:S07]  /*0110*/  IMAD R3, R3, UR4, RZ ;  /* 0x0000000403037c24 */ /* 0x001fce000f8e02ff */
.L_x_23:
[----:B------:R-:W0:Y:S01]  /*0120*/  LDC.64 R10, c[0x0][0x380] ;  /* 0x0000e000ff0a7b82 */ /* 0x000e220000000a00 */
[----:B------:R1:W0:Y:S01]  /*0130*/  I2F.F64 R4, R2 ;  /* 0x0000000200047312 */ /* 0x0002220000201c00 */
[----:B------:R-:W-:Y:S01]  /*0140*/  IMAD.MOV.U32 R14, RZ, RZ, 0x652b82fe ;  /* 0x652b82feff0e7424 */ /* 0x000fe200078e00ff */
[----:B------:R-:W-:Y:S01]  /*0150*/  UMOV UR4, 0x3b39803f ;  /* 0x3b39803f00047882 */ /* 0x000fe20000000000 */
[----:B------:R-:W-:Y:S01]  /*0160*/  IMAD.MOV.U32 R15, RZ, RZ, 0x3ff71547 ;  /* 0x3ff71547ff0f7424 */ /* 0x000fe200078e00ff */
[----:B------:R-:W-:Y:S01]  /*0170*/  UMOV UR5, 0x3c7abc9e ;  /* 0x3c7abc9e00057882 */ /* 0x000fe20000000000 */
[----:B------:R-:W-:Y:S01]  /*0180*/  IMAD.MOV.U32 R12, RZ, RZ, -0x105c611 ;  /* 0xfefa39efff0c7424 */ /* 0x000fe200078e00ff */
[----:B------:R-:W-:Y:S01]  /*0190*/  BSSY.RECONVERGENT B1, `(.L_x_2) ;  /* 0x0000043000017945 */ /* 0x000fe20003800200 */
[----:B------:R-:W0:Y:S01]  /*01a0*/  LDC.64 R8, c[0x0][0x388] ;  /* 0x0000e200ff087b82 */ /* 0x000e220000000a00 */
[----:B------:R-:W-:Y:S02]  /*01b0*/  IMAD.MOV.U32 R13, RZ, RZ, 0x3fe62e42 ;  /* 0x3fe62e42ff0d7424 */ /* 0x000fe400078e00ff */
[----:B-1----:R-:W-:-:S05]  /*01c0*/  IMAD.IADD R2, R3, 0x1, R2 ;  /* 0x0000000103027824 */ /* 0x002fca00078e0202 */
[----:B------:R-:W-:Y:S01]  /*01d0*/  ISETP.GE.AND P2, PT, R2, UR12, PT ;  /* 0x0000000c02007c0c */ /* 0x000fe2000bf46270 */
[----:B0-----:R-:W-:-:S08]  /*01e0*/  DFMA R4, R4, R8, R10 ;  /* 0x000000080404722b */ /* 0x001fd0000000000a */
[C---:B------:R-:W-:Y:S02]  /*01f0*/  DFMA R14, R4.reuse, R14, 6.75539944105574400000e+15 ;  /* 0x43380000040e742b */ /* 0x040fe4000000000e */
[----:B------:R-:W-:Y:S01]  /*0200*/  DADD R22, R4, 1 ;  /* 0x3ff0000004167429 */ /* 0x000fe20000000000 */
[----:B------:R-:W-:-:S05]  /*0210*/  FSETP.GEU.AND P3, PT, |R5|, 4.1917929649353027344, PT ;  /* 0x4086232b0500780b */ /* 0x000fca0003f6e200 */
[----:B------:R-:W-:-:S04]  /*0220*/  DADD R8, R14, -6.75539944105574400000e+15 ;  /* 0xc33800000e087429 */ /* 0x000fc80000000000 */
[----:B------:R-:W-:Y:S01]  /*0230*/  ISETP.GT.AND P0, PT, R23, 0xfffff, PT ;  /* 0x000fffff1700780c */ /* 0x000fe20003f04270 */
[----:B------:R-:W-:-:S03]  /*0240*/  IMAD.MOV.U32 R18, RZ, RZ, R22 ;  /* 0x000000ffff127224 */ /* 0x000fc600078e0016 */
[----:B------:R-:W-:-:S08]  /*0250*/  DFMA R10, R8, -R12, R4 ;  /* 0x8000000c080a722b */ /* 0x000fd00000000004 */
[----:B------:R-:W-:Y:S01]  /*0260*/  DFMA R8, R8, -UR4, R10 ;  /* 0x8000000408087c2b */ /* 0x000fe2000800000a */
[----:B------:R-:W-:Y:S01]  /*0270*/  UMOV UR4, 0x69ce2bdf ;  /* 0x69ce2bdf00047882 */ /* 0x000fe20000000000 */
[----:B------:R-:W-:Y:S01]  /*0280*/  IMAD.MOV.U32 R10, RZ, RZ, -0x35dec16 ;  /* 0xfca213eaff0a7424 */ /* 0x000fe200078e00ff */
[----:B------:R-:W-:Y:S01]  /*0290*/  UMOV UR5, 0x3e5ade15 ;  /* 0x3e5ade1500057882 */ /* 0x000fe20000000000 */
[----:B------:R-:W-:-:S06]  /*02a0*/  IMAD.MOV.U32 R11, RZ, RZ, 0x3e928af3 ;  /* 0x3e928af3ff0b7424 */ /* 0x000fcc00078e00ff */
[----:B------:R-:W-:Y:S01]  /*02b0*/  DFMA R10, R8, UR4, R10 ;  /* 0x00000004080a7c2b */ /* 0x000fe2000800000a */
[----:B------:R-:W-:Y:S01]  /*02c0*/  UMOV UR4, 0x62401315 ;  /* 0x6240131500047882 */ /* 0x000fe20000000000 */
[----:B------:R-:W-:-:S06]  /*02d0*/  UMOV UR5, 0x3ec71dee ;  /* 0x3ec71dee00057882 */ /* 0x000fcc0000000000 */
[----:B------:R-:W-:Y:S01]  /*02e0*/  DFMA R10, R8, R10, UR4 ;  /* 0x00000004080a7e2b */ /* 0x000fe2000800000a */
        /* <DEDUP_REMOVED lines=17> */
[C---:B------:R-:W-:Y:S01]  /*0400*/  DFMA R16, R8.reuse, R10, UR4 ;  /* 0x0000000408107e2b */ /* 0x040fe2000800000a */
[----:B------:R-:W-:Y:S01]  /*0410*/  UMOV UR4, 0xb ;  /* 0x0000000b00047882 */ /* 0x000fe20000000000 */
[----:B------:R-:W-:Y:S01]  /*0420*/  UMOV UR5, 0x3fe00000 ;  /* 0x3fe0000000057882 */ /* 0x000fe20000000000 */
[----:B------:R-:W-:Y:S02]  /*0430*/  IMAD.MOV.U32 R10, RZ, RZ, R22 ;  /* 0x000000ffff0a7224 */ /* 0x000fe400078e0016 */
[----:B------:R-:W-:Y:S02]  /*0440*/  IMAD.MOV.U32 R11, RZ, RZ, R23 ;  /* 0x000000ffff0b7224 */ /* 0x000fe400078e0017 */
[----:B------:R-:W-:Y:S01]  /*0450*/  IMAD.MOV.U32 R22, RZ, RZ, -0x3ff ;  /* 0xfffffc01ff167424 */ /* 0x000fe200078e00ff */
[----:B------:R-:W-:-:S03]  /*0460*/  DFMA R16, R8, R16, UR4 ;  /* 0x0000000408107e2b */ /* 0x000fc60008000010 */
[----:B------:R-:W-:-:S05]  /*0470*/  @!P0 DMUL R10, R10, 1.80143985094819840000e+16 ;  /* 0x435000000a0a8828 */ /* 0x000fca0000000000 */
[----:B------:R-:W-:-:S05]  /*0480*/  DFMA R16, R8, R16, 1 ;  /* 0x3ff000000810742b */ /* 0x000fca0000000010 */
[----:B------:R-:W-:-:S03]  /*0490*/  @!P0 IMAD.MOV.U32 R23, RZ, RZ, R11 ;  /* 0x000000ffff178224 */ /* 0x000fc600078e000b */
[----:B------:R-:W-:Y:S01]  /*04a0*/  DFMA R16, R8, R16, 1 ;  /* 0x3ff000000810742b */ /* 0x000fe20000000010 */
[----:B------:R-:W-:-:S05]  /*04b0*/  VIADD R8, R23, 0xffffffff ;  /* 0xffffffff17087836 */ /* 0x000fca0000000000 */
[----:B------:R-:W-:-:S04]  /*04c0*/  ISETP.GT.U32.AND P1, PT, R8, 0x7feffffe, PT ;  /* 0x7feffffe0800780c */ /* 0x000fc80003f24070 */
[----:B------:R-:W-:Y:S02]  /*04d0*/  IMAD R9, R14, 0x100000, R17 ;  /* 0x001000000e097824 */ /* 0x000fe400078e0211 */
[----:B------:R-:W-:Y:S01]  /*04e0*/  IMAD.MOV.U32 R8, RZ, RZ, R16 ;  /* 0x000000ffff087224 */ /* 0x000fe200078e0010 */
[----:B------:R-:W-:Y:S06]  /*04f0*/  @!P3 BRA `(.L_x_3) ;  /* 0x000000000030b947 */ /* 0x000fec0003800000 */
[----:B------:R-:W-:Y:S01]  /*0500*/  FSETP.GEU.AND P4, PT, |R5|, 4.2275390625, PT ;  /* 0x408748000500780b */ /* 0x000fe20003f8e200 */
[C---:B------:R-:W-:Y:S02]  /*0510*/  DADD R20, R4.reuse, +INF ;  /* 0x7ff0000004147429 */ /* 0x040fe40000000000 */
[----:B------:R-:W-:-:S08]  /*0520*/  DSETP.GEU.AND P3, PT, R4, RZ, PT ;  /* 0x000000ff0400722a */ /* 0x000fd00003f6e000 */
[----:B------:R-:W-:Y:S02]  /*0530*/  FSEL R9, R21, RZ, P3 ;  /* 0x000000ff15097208 */ /* 0x000fe40001800000 */
[----:B------:R-:W-:-:S04]  /*0540*/  @!P4 LEA.HI R8, R14, R14, RZ, 0x1 ;  /* 0x0000000e0e08c211 */ /* 0x000fc800078f08ff */
[----:B------:R-:W-:Y:S02]  /*0550*/  @!P4 SHF.R.S32.HI R15, RZ, 0x1, R8 ;  /* 0x00000001ff0fc819 */ /* 0x000fe40000011408 */
[----:B------:R-:W-:-:S03]  /*0560*/  FSEL R8, R20, RZ, P3 ;  /* 0x000000ff14087208 */ /* 0x000fc60001800000 */
[----:B------:R-:W-:Y:S02]  /*0570*/  @!P4 IMAD.IADD R14, R14, 0x1, -R15 ;  /* 0x000000010e0ec824 */ /* 0x000fe400078e0a0f */
[----:B------:R-:W-:-:S03]  /*0580*/  @!P4 IMAD R17, R15, 0x100000, R17 ;  /* 0x001000000f11c824 */ /* 0x000fc600078e0211 */
[----:B------:R-:W-:Y:S01]  /*0590*/  @!P4 LEA R15, R14, 0x3ff00000, 0x14 ;  /* 0x3ff000000e0fc811 */ /* 0x000fe200078ea0ff */
[----:B------:R-:W-:-:S06]  /*05a0*/  @!P4 IMAD.MOV.U32 R14, RZ, RZ, RZ ;  /* 0x000000ffff0ec224 */ /* 0x000fcc00078e00ff */
[----:B------:R-:W-:-:S11]  /*05b0*/  @!P4 DMUL R8, R16, R14 ;  /* 0x0000000e1008c228 */ /* 0x000fd60000000000 */
.L_x_3:
[----:B------:R-:W-:Y:S05]  /*05c0*/  BSYNC.RECONVERGENT B1 ;  /* 0x0000000000017941 */ /* 0x000fea0003800200 */
.L_x_2:
[----:B------:R-:W-:Y:S01]  /*05d0*/  BSSY.RECONVERGENT B1, `(.L_x_4) ;  /* 0x0000048000017945 */ /* 0x000fe20003800200 */
[----:B------:R-:W-:Y:S02]  /*05e0*/  @!P0 IMAD.MOV.U32 R22, RZ, RZ, -0x435 ;  /* 0xfffffbcbff168424 */ /* 0x000fe400078e00ff */
[----:B------:R-:W-:Y:S01]  /*05f0*/  @!P0 IMAD.MOV.U32 R18, RZ, RZ, R10 ;  /* 0x000000ffff128224 */ /* 0x000fe200078e000a */
[----:B------:R-:W-:Y:S06]  /*0600*/  @P1 BRA `(.L_x_5) ;  /* 0x0000000000f81947 */ /* 0x000fec0003800000 */
[----:B------:R-:W-:Y:S01]  /*0610*/  LOP3.LUT R10, R23, 0xfffff, RZ, 0xc0, !PT ;  /* 0x000fffff170a7812 */ /* 0x000fe200078ec0ff */
[----:B------:R-:W-:Y:S01]  /*0620*/  IMAD.MOV.U32 R16, RZ, RZ, RZ ;  /* 0x000000ffff107224 */ /* 0x000fe200078e00ff */
[----:B------:R-:W-:Y:S01]  /*0630*/  UMOV UR4, 0x3ae80f1e ;  /* 0x3ae80f1e00047882 */ /* 0x000fe20000000000 */
[----:B------:R-:W-:Y:S01]  /*0640*/  IMAD.MOV.U32 R24, RZ, RZ, -0x748574fc ;  /* 0x8b7a8b04ff187424 */ /* 0x000fe200078e00ff */
[----:B------:R-:W-:Y:S01]  /*0650*/  LOP3.LUT R19, R10, 0x3ff00000, RZ, 0xfc, !PT ;  /* 0x3ff000000a137812 */ /* 0x000fe200078efcff */
[----:B------:R-:W-:Y:S01]  /*0660*/  IMAD.MOV.U32 R25, RZ, RZ, 0x3ed0ee25 ;  /* 0x3ed0ee25ff197424 */ /* 0x000fe200078e00ff */
[----:B------:R-:W-:Y:S01]  /*0670*/  UMOV UR5, 0x3eb1380b ;  /* 0x3eb1380b00057882 */ /* 0x000fe20000000000 */
[----:B------:R-:W-:Y:S01]  /*0680*/  UMOV UR14, 0x80000000 ;  /* 0x80000000000e7882 */ /* 0x000fe20000000000 */
[----:B------:R-:W-:Y:S01]  /*0690*/  ISETP.GE.U32.AND P0, PT, R19, 0x3ff6a09f, PT ;  /* 0x3ff6a09f1300780c */ /* 0x000fe20003f06070 */
[----:B------:R-:W-:-:S12]  /*06a0*/  UMOV UR15, 0x43300000 ;  /* 0x43300000000f7882 */ /* 0x000fd80000000000 */
[----:B------:R-:W-:-:S04]  /*06b0*/  @P0 VIADD R11, R19, 0xfff00000 ;  /* 0xfff00000130b0836 */ /* 0x000fc80000000000 */
[----:B------:R-:W-:-:S06]  /*06c0*/  @P0 IMAD.MOV.U32 R19, RZ, RZ, R11 ;  /* 0x000000ffff130224 */ /* 0x000fcc00078e000b */
[C---:B------:R-:W-:Y:S02]  /*06d0*/  DADD R10, R18.reuse, 1 ;  /* 0x3ff00000120a7429 */ /* 0x040fe40000000000 */
[----:B------:R-:W-:-:S04]  /*06e0*/  DADD R20, R18, -1 ;  /* 0xbff0000012147429 */ /* 0x000fc80000000000 */
[----:B------:R-:W0:Y:S02]  /*06f0*/  MUFU.RCP64H R17, R11 ;  /* 0x0000000b00117308 */ /* 0x000e240000001800 */
[----:B0-----:R-:W-:-:S08]  /*0700*/  DFMA R14, -R10, R16, 1 ;  /* 0x3ff000000a0e742b */ /* 0x001fd00000000110 */
[----:B------:R-:W-:-:S08]  /*0710*/  DFMA R14, R14, R14, R14 ;  /* 0x0000000e0e0e722b */ /* 0x000fd0000000000e */
[----:B------:R-:W-:-:S08]  /*0720*/  DFMA R16, R16, R14, R16 ;  /* 0x0000000e1010722b */ /* 0x000fd00000000010 */
[----:B------:R-:W-:-:S08]  /*0730*/  DMUL R14, R20, R16 ;  /* 0x00000010140e7228 */ /* 0x000fd00000000000 */
[----:B------:R-:W-:-:S08]  /*0740*/  DFMA R14, R20, R16, R14 ;  /* 0x00000010140e722b */ /* 0x000fd0000000000e */
[----:B------:R-:W-:-:S08]  /*0750*/  DMUL R18, R14, R14 ;  /* 0x0000000e0e127228 */ /* 0x000fd00000000000 */
[----:B------:R-:W-:Y:S01]  /*0760*/  DFMA R10, R18, UR4, R24 ;  /* 0x00000004120a7c2b */ /* 0x000fe20008000018 */
[----:B------:R-:W-:Y:S01]  /*0770*/  UMOV UR4, 0x9f02676f ;  /* 0x9f02676f00047882 */ /* 0x000fe20000000000 */
[----:B------:R-:W-:Y:S01]  /*0780*/  UMOV UR5, 0x3ef3b266 ;  /* 0x3ef3b26600057882 */ /* 0x000fe20000000000 */
[----:B------:R-:W-:Y:S01]  /*0790*/  LEA.HI R24, R23, R22, RZ, 0xc ;  /* 0x0000001617187211 */ /* 0x000fe200078f60ff */
[----:B------:R-:W-:Y:S01]  /*07a0*/  DADD R22, R20, -R14 ;  /* 0x0000000014167229 */ /* 0x000fe2000000080e */
[----:B------:R-:W-:-:S03]  /*07b0*/  IMAD.MOV.U32 R25, RZ, RZ, 0x43300000 ;  /* 0x43300000ff197424 */ /* 0x000fc600078e00ff */
[----:B------:R-:W-:Y:S01]  /*07c0*/  DFMA R10, R18, R10, UR4 ;  /* 0x00000004120a7e2b */ /* 0x000fe2000800000a */
[----:B------:R-:W-:Y:S01]  /*07d0*/  UMOV UR4, 0xa9ab0956 ;  /* 0xa9ab095600047882 */ /* 0x000fe20000000000 */
[----:B------:R-:W-:Y:S01]  /*07e0*/  UMOV UR5, 0x3f1745cb ;  /* 0x3f1745cb00057882 */ /* 0x000fe20000000000 */
[----:B------:R-:W-:Y:S01]  /*07f0*/  @P0 VIADD R24, R24, 0x1 ;  /* 0x0000000118180836 */ /* 0x000fe20000000000 */
[----:B------:R-:W-:-:S04]  /*0800*/  DADD R22, R22, R22 ;  /* 0x0000000016167229 */ /* 0x000fc80000000016 */
[----:B------:R-:W-:Y:S01]  /*0810*/  DFMA R10, R18, R10, UR4 ;  /* 0x00000004120a7e2b */ /* 0x000fe2000800000a */
[----:B------:R-:W-:Y:S01]  /*0820*/  UMOV UR4, 0x2d1b5154 ;  /* 0x2d1b515400047882 */ /* 0x000fe20000000000 */
[----:B------:R-:W-:Y:S01]  /*0830*/  UMOV UR5, 0x3f3c71c7 ;  /* 0x3f3c71c700057882 */ /* 0x000fe20000000000 */
[----:B------:R-:W-:Y:S01]  /*0840*/  LOP3.LUT R24, R24, 0x80000000, RZ, 0x3c, !PT ;  /* 0x8000000018187812 */ /* 0x000fe200078e3cff */
[----:B------:R-:W-:-:S04]  /*0850*/  DFMA R22, R20, -R14, R22 ;  /* 0x8000000e1416722b */ /* 0x000fc80000000016 */
[----:B------:R-:W-:Y:S01]  /*0860*/  DFMA R10, R18, R10, UR4 ;  /* 0x00000004120a7e2b */ /* 0x000fe2000800000a */
[----:B------:R-:W-:Y:S01]  /*0870*/  UMOV UR4, 0x923be72d ;  /* 0x923be72d00047882 */ /* 0x000fe20000000000 */
[----:B------:R-:W-:Y:S01]  /*0880*/  UMOV UR5, 0x3f624924 ;  /* 0x3f62492400057882 */ /* 0x000fe20000000000 */
[----:B------:R-:W-:Y:S01]  /*0890*/  DADD R24, R24, -UR14 ;  /* 0x8000000e18187e29 */ /* 0x000fe20008000000 */
[----:B------:R-:W-:Y:S01]  /*08a0*/  UMOV UR14, 0xfefa39ef ;  /* 0xfefa39ef000e7882 */ /* 0x000fe20000000000 */
[----:B------:R-:W-:Y:S01]  /*08b0*/  UMOV UR15, 0x3fe62e42 ;  /* 0x3fe62e42000f7882 */ /* 0x000fe20000000000 */
[----:B------:R-:W-:Y:S02]  /*08c0*/  DMUL R22, R16, R22 ;  /* 0x0000001610167228 */ /* 0x000fe40000000000 */
[----:B------:R-:W-:Y:S01]  /*08d0*/  DFMA R10, R18, R10, UR4 ;  /* 0x00000004120a7e2b */ /* 0x000fe2000800000a */
[----:B------:R-:W-:Y:S01]  /*08e0*/  UMOV UR4, 0x9999a3c4 ;  /* 0x9999a3c400047882 */ /* 0x000fe20000000000 */
[----:B------:R-:W-:Y:S01]  /*08f0*/  UMOV UR5, 0x3f899999 ;  /* 0x3f89999900057882 */ /* 0x000fe20000000000 */
[----:B------:R-:W-:-:S05]  /*0900*/  DFMA R20, R24, UR14, R14 ;  /* 0x0000000e18147c2b */ /* 0x000fca000800000e */
[----:B------:R-:W-:Y:S01]  /*0910*/  DFMA R10, R18, R10, UR4 ;  /* 0x00000004120a7e2b */ /* 0x000fe2000800000a */
[----:B------:R-:W-:Y:S01]  /*0920*/  UMOV UR4, 0x55555554 ;  /* 0x5555555400047882 */ /* 0x000fe20000000000 */
[----:B------:R-:W-:Y:S01]  /*0930*/  UMOV UR5, 0x3fb55555 ;  /* 0x3fb5555500057882 */ /* 0x000fe20000000000 */
[----:B------:R-:W-:-:S05]  /*0940*/  DFMA R12, R24, -R12, R20 ;  /* 0x8000000c180c722b */ /* 0x000fca0000000014 */
[----:B------:R-:W-:Y:S01]  /*0950*/  DFMA R10, R18, R10, UR4 ;  /* 0x00000004120a7e2b */ /* 0x000fe2000800000a */
[----:B------:R-:W-:Y:S01]  /*0960*/  UMOV UR4, 0x3b39803f ;  /* 0x3b39803f00047882 */ /* 0x000fe20000000000 */
[----:B------:R-:W-:Y:S01]  /*0970*/  UMOV UR5, 0x3c7abc9e ;  /* 0x3c7abc9e00057882 */ /* 0x000fe20000000000 */
[----:B------:R-:W-:-:S05]  /*0980*/  DADD R12, -R14, R12 ;  /* 0x000000000e0c7229 */ /* 0x000fca000000010c */
[----:B------:R-:W-:-:S08]  /*0990*/  DMUL R10, R18, R10 ;  /* 0x0000000a120a7228 */ /* 0x000fd00000000000 */
[----:B------:R-:W-:-:S08]  /*09a0*/  DFMA R10, R14, R10, R22 ;  /* 0x0000000a0e0a722b */ /* 0x000fd00000000016 */
[----:B------:R-:W-:-:S08]  /*09b0*/  DADD R10, R10, -R12 ;  /* 0x000000000a0a7229 */ /* 0x000fd0000000080c */
[----:B------:R-:W-:-:S08]  /*09c0*/  DFMA R10, R24, UR4, R10 ;  /* 0x00000004180a7c2b */ /* 0x000fd0000800000a */
[----:B------:R-:W-:Y:S01]  /*09d0*/  DADD R10, R20, R10 ;  /* 0x00000000140a7229 */ /* 0x000fe2000000000a */
[----:B------:R-:W-:Y:S10]  /*09e0*/  BRA `(.L_x_6) ;  /* 0x0000000000187947 */ /* 0x000ff40003800000 */
.L_x_5:
[----:B------:R-:W-:Y:S01]  /*09f0*/  IMAD.MOV.U32 R12, RZ, RZ, 0x0 ;  /* 0x00000000ff0c7424 */ /* 0x000fe200078e00ff */
[----:B------:R-:W-:Y:S01]  /*0a00*/  LOP3.LUT P0, RZ, R11, 0x7fffffff, RZ, 0xc0, !PT ;  /* 0x7fffffff0bff7812 */ /* 0x000fe2000780c0ff */
[----:B------:R-:W-:-:S06]  /*0a10*/  IMAD.MOV.U32 R13, RZ, RZ, 0x7ff00000 ;  /* 0x7ff00000ff0d7424 */ /* 0x000fcc00078e00ff */
[----:B------:R-:W-:-:S10]  /*0a20*/  DFMA R12, R10, R12, +INF ;  /* 0x7ff000000a0c742b */ /* 0x000fd4000000000c */
[----:B------:R-:W-:Y:S02]  /*0a30*/  FSEL R10, R12, RZ, P0 ;  /* 0x000000ff0c0a7208 */ /* 0x000fe40000000000 */
[----:B------:R-:W-:-:S07]  /*0a40*/  FSEL R11, R13, -QNAN , P0 ;  /* 0xfff000000d0b7808 */ /* 0x000fce0000000000 */
.L_x_6:
[----:B------:R-:W-:Y:S05]  /*0a50*/  BSYNC.RECONVERGENT B1 ;  /* 0x0000000000017941 */ /* 0x000fea0003800200 */
.L_x_4:
[----:B------:R-:W-:Y:S01]  /*0a60*/  DADD R22, R10, R8 ;  /* 0x000000000a167229 */ /* 0x000fe20000000008 */
[----:B------:R-:W-:Y:S07]  /*0a70*/  BSSY.RECONVERGENT B1, `(.L_x_7) ;  /* 0x000001b000017945 */ /* 0x000fee0003800200 */
[----:B------:R-:W-:-:S14]  /*0a80*/  DSETP.NEU.AND P0, PT, |R22|, +INF , PT ;  /* 0x7ff000001600742a */ /* 0x000fdc0003f0d200 */
[----:B------:R-:W-:Y:S01]  /*0a90*/  @!P0 DMUL R20, RZ, R22 ;  /* 0x00000016ff148228 */ /* 0x000fe20000000000 */
[----:B------:R-:W-:Y:S01]  /*0aa0*/  @!P0 IMAD.MOV.U32 R26, RZ, RZ, RZ ;  /* 0x000000ffff1a8224 */ /* 0x000fe200078e00ff */
[----:B------:R-:W-:Y:S09]  /*0ab0*/  @!P0 BRA `(.L_x_8) ;  /* 0x0000000000588947 */ /* 0x000ff20003800000 */
[----:B------:R-:W-:Y:S01]  /*0ac0*/  UMOV UR4, 0x6dc9c883 ;  /* 0x6dc9c88300047882 */ /* 0x000fe20000000000 */
[----:B------:R-:W-:Y:S01]  /*0ad0*/  UMOV UR5, 0x3fe45f30 ;  /* 0x3fe45f3000057882 */ /* 0x000fe20000000000 */
[C---:B------:R-:W-:Y:S02]  /*0ae0*/  DSETP.GE.AND P0, PT, |R22|.reuse, 2.14748364800000000000e+09, PT ;  /* 0x41e000001600742a */ /* 0x040fe40003f06200 */
[----:B------:R-:W-:Y:S01]  /*0af0*/  DMUL R26, R22, UR4 ;  /* 0x00000004161a7c28 */ /* 0x000fe20008000000 */
[----:B------:R-:W-:Y:S01]  /*0b00*/  UMOV UR4, 0x54442d18 ;  /* 0x54442d1800047882 */ /* 0x000fe20000000000 */
[----:B------:R-:W-:-:S08]  /*0b10*/  UMOV UR5, 0x3ff921fb ;  /* 0x3ff921fb00057882 */ /* 0x000fd00000000000 */
[----:B------:R-:W0:Y:S08]  /*0b20*/  F2I.F64 R26, R26 ;  /* 0x0000001a001a7311 */ /* 0x000e300000301100 */
[----:B0-----:R-:W0:Y:S02]  /*0b30*/  I2F.F64 R20, R26 ;  /* 0x0000001a00147312 */ /* 0x001e240000201c00 */
[----:B0-----:R-:W-:Y:S01]  /*0b40*/  DFMA R8, R20, -UR4, R22 ;  /* 0x8000000414087c2b */ /* 0x001fe20008000016 */
[----:B------:R-:W-:Y:S01]  /*0b50*/  UMOV UR4, 0x33145c00 ;  /* 0x33145c0000047882 */ /* 0x000fe20000000000 */
[----:B------:R-:W-:-:S06]  /*0b60*/  UMOV UR5, 0x3c91a626 ;  /* 0x3c91a62600057882 */ /* 0x000fcc0000000000 */
[----:B------:R-:W-:Y:S01]  /*0b70*/  DFMA R8, R20, -UR4, R8 ;  /* 0x8000000414087c2b */ /* 0x000fe20008000008 */
[----:B------:R-:W-:Y:S01]  /*0b80*/  UMOV UR4, 0x252049c0 ;  /* 0x252049c000047882 */ /* 0x000fe20000000000 */
[----:B------:R-:W-:-:S06]  /*0b90*/  UMOV UR5, 0x397b839a ;  /* 0x397b839a00057882 */ /* 0x000fcc0000000000 */
[----:B------:R-:W-:Y:S01]  /*0ba0*/  DFMA R20, R20, -UR4, R8 ;  /* 0x8000000414147c2b */ /* 0x000fe20008000008 */
[----:B------:R-:W-:Y:S10]  /*0bb0*/  @!P0 BRA `(.L_x_8) ;  /* 0x0000000000188947 */ /* 0x000ff40003800000 */
[----:B------:R-:W-:Y:S01]  /*0bc0*/  IMAD.MOV.U32 R12, RZ, RZ, R22 ;  /* 0x000000ffff0c7224 */ /* 0x000fe200078e0016 */
[----:B------:R-:W-:-:S07]  /*0bd0*/  MOV R18, 0xbf0 ;  /* 0x00000bf000127802 */ /* 0x000fce0000000f00 */
[----:B------:R-:W-:Y:S05]  /*0be0*/  CALL.REL.NOINC `($_Z22sharedMemoryRiemannSumIdXadL_Z18complex_kernel_gpuIdET_S1_EEEvS1_S1_iPS1_$__internal_trig_reduction_slowpathd) ;  /* 0x0000002400347944 */ /* 0x000fea0003c00000 */
[----:B------:R-:W-:Y:S02]  /*0bf0*/  IMAD.MOV.U32 R26, RZ, RZ, R8 ;  /* 0x000000ffff1a7224 */ /* 0x000fe400078e0008 */
[----:B------:R-:W-:Y:S02]  /*0c00*/  IMAD.MOV.U32 R20, RZ, RZ, R12 ;  /* 0x000000ffff147224 */ /* 0x000fe400078e000c */
[----:B------:R-:W-:-:S07]  /*0c10*/  IMAD.MOV.U32 R21, RZ, RZ, R13 ;  /* 0x000000ffff157224 */ /* 0x000fce00078e000d */
.L_x_8:
[----:B------:R-:W-:Y:S05]  /*0c20*/  BSYNC.RECONVERGENT B1 ;  /* 0x0000000000017941 */ /* 0x000fea0003800200 */
.L_x_7:
[----:B------:R-:W-:-:S05]  /*0c30*/  IMAD.SHL.U32 R8, R26, 0x40, RZ ;  /* 0x000000401a087824 */ /* 0x000fca00078e00ff */
[----:B------:R-:W-:-:S04]  /*0c40*/  LOP3.LUT R8, R8, 0x40, RZ, 0xc0, !PT ;  /* 0x0000004008087812 */ /* 0x000fc800078ec0ff */
[----:B------:R-:W-:-:S05]  /*0c50*/  IADD3 R28, P0, PT, R8, UR10, RZ ;  /* 0x0000000a081c7c10 */ /* 0x000fca000ff1e0ff */
[----:B------:R-:W-:-:S05]  /*0c60*/  IMAD.X R29, RZ, RZ, UR11, P0 ;  /* 0x0000000bff1d7e24 */ /* 0x000fca00080e06ff */
[----:B------:R-:W2:Y:S04]  /*0c70*/  LDG.E.128.CONSTANT R8, desc[UR6][R28.64] ;  /* 0x000000061c087981 */ /* 0x000ea8000c1e9d00 */
[----:B------:R-:W3:Y:S04]  /*0c80*/  LDG.E.128.CONSTANT R12, desc[UR6][R28.64+0x10] ;  /* 0x000010061c0c7981 */ /* 0x000ee8000c1e9d00 */
[----:B------:R-:W4:Y:S01]  /*0c90*/  LDG.E.128.CONSTANT R16, desc[UR6][R28.64+0x20] ;  /* 0x000020061c107981 */ /* 0x000f22000c1e9d00 */
[----:B------:R-:W-:Y:S01]  /*0ca0*/  LOP3.LUT R22, R26, 0x1, RZ, 0xc0, !PT ;  /* 0x000000011a167812 */ /* 0x000fe200078ec0ff */
[----:B------:R-:W-:Y:S01]  /*0cb0*/  IMAD.MOV.U32 R23, RZ, RZ, 0x3da8ff83 ;  /* 0x3da8ff83ff177424 */ /* 0x000fe200078e00ff */
[----:B------:R-:W-:Y:S01]  /*0cc0*/  DMUL R24, R20, R20 ;  /* 0x0000001414187228 */ /* 0x000fe20000000000 */
[----:B------:R-:W-:Y:S01]  /*0cd0*/  BSSY.RECONVERGENT B1, `(.L_x_9) ;  /* 0x0000026000017945 */ /* 0x000fe20003800200 */
[----:B------:R-:W-:Y:S01]  /*0ce0*/  ISETP.NE.U32.AND P0, PT, R22, 0x1, PT ;  /* 0x000000011600780c */ /* 0x000fe20003f05070 */
[----:B------:R-:W-:-:S03]  /*0cf0*/  IMAD.MOV.U32 R22, RZ, RZ, 0x20fd8164 ;  /* 0x20fd8164ff167424 */ /* 0x000fc600078e00ff */
[----:B------:R-:W-:Y:S02]  /*0d00*/  FSEL R23, -R23, 0.11223486810922622681, !P0 ;  /* 0x3de5db6517177808 */ /* 0x000fe40004000100 */
[----:B------:R-:W-:-:S06]  /*0d10*/  FSEL R22, R22, -8.06006814911005101289e+34, !P0 ;  /* 0xf9785eba16167808 */ /* 0x000fcc0004000000 */
[----:B--2---:R-:W-:Y:S02]  /*0d20*/  DFMA R22, R24, R22, R8 ;  /* 0x000000161816722b */ /* 0x004fe40000000008 */
[----:B------:R-:W-:-:S06]  /*0d30*/  DFMA R8, R4, R4, 1 ;  /* 0x3ff000000408742b */ /* 0x000fcc0000000004 */
[----:B------:R-:W-:Y:S01]  /*0d40*/  DFMA R22, R24, R22, R10 ;  /* 0x000000161816722b */ /* 0x000fe2000000000a */
[----:B------:R-:W0:Y:S03]  /*0d50*/  MUFU.RSQ64H R11, R9 ;  /* 0x00000009000b7308 */ /* 0x000e260000001c00 */
[----:B------:R-:W-:-:S04]  /*0d60*/  VIADD R10, R9, 0xfcb00000 ;  /* 0xfcb00000090a7836 */ /* 0x000fc80000000000 */
[----:B---3--:R-:W-:Y:S01]  /*0d70*/  DFMA R12, R24, R22, R12 ;  /* 0x00000016180c722b */ /* 0x008fe2000000000c */
[----:B------:R-:W-:-:S07]  /*0d80*/  ISETP.GE.U32.AND P1, PT, R10, 0x7ca00000, PT ;  /* 0x7ca000000a00780c */ /* 0x000fce0003f26070 */
[----:B------:R-:W-:Y:S02]  /*0d90*/  DFMA R14, R24, R12, R14 ;  /* 0x0000000c180e722b */ /* 0x000fe4000000000e */
[----:B0-----:R-:W-:-:S06]  /*0da0*/  DMUL R12, R10, R10 ;  /* 0x0000000a0a0c7228 */ /* 0x001fcc0000000000 */
[----:B----4-:R-:W-:Y:S01]  /*0db0*/  DFMA R16, R24, R14, R16 ;  /* 0x0000000e1810722b */ /* 0x010fe20000000010 */
[----:B------:R-:W-:Y:S01]  /*0dc0*/  IMAD.MOV.U32 R14, RZ, RZ, 0x0 ;  /* 0x00000000ff0e7424 */ /* 0x000fe200078e00ff */
[----:B------:R-:W-:Y:S01]  /*0dd0*/  DFMA R12, R8, -R12, 1 ;  /* 0x3ff00000080c742b */ /* 0x000fe2000000080c */
[----:B------:R-:W-:-:S05]  /*0de0*/  IMAD.MOV.U32 R15, RZ, RZ, 0x3fd80000 ;  /* 0x3fd80000ff0f7424 */ /* 0x000fca00078e00ff */
[----:B------:R-:W-:Y:S02]  /*0df0*/  DFMA R16, R24, R16, R18 ;  /* 0x000000101810722b */ /* 0x000fe40000000012 */
[----:B------:R-:W-:Y:S02]  /*0e00*/  DFMA R14, R12, R14, 0.5 ;  /* 0x3fe000000c0e742b */ /* 0x000fe4000000000e */
[----:B------:R-:W-:-:S04]  /*0e10*/  DMUL R12, R10, R12 ;  /* 0x0000000c0a0c7228 */ /* 0x000fc80000000000 */
[----:B------:R-:W-:Y:S02]  /*0e20*/  DFMA R20, R16, R20, R20 ;  /* 0x000000141014722b */ /* 0x000fe40000000014 */
[----:B------:R-:W-:Y:S02]  /*0e30*/  DFMA R16, R24, R16, 1 ;  /* 0x3ff000001810742b */ /* 0x000fe40000000010 */
[----:B------:R-:W-:-:S08]  /*0e40*/  DFMA R12, R14, R12, R10 ;  /* 0x0000000c0e0c722b */ /* 0x000fd0000000000a */
[----:B------:R-:W-:Y:S01]  /*0e50*/  FSEL R20, R16, R20, !P0 ;  /* 0x0000001410147208 */ /* 0x000fe20004000000 */
[----:B------:R-:W-:Y:S01]  /*0e60*/  DMUL R18, R8, R12 ;  /* 0x0000000c08127228 */ /* 0x000fe20000000000 */
[----:B------:R-:W-:Y:S01]  /*0e70*/  FSEL R21, R17, R21, !P0 ;  /* 0x0000001511157208 */ /* 0x000fe20004000000 */
[----:B------:R-:W-:Y:S01]  /*0e80*/  VIADD R15, R13, 0xfff00000 ;  /* 0xfff000000d0f7836 */ /* 0x000fe20000000000 */
[----:B------:R-:W-:Y:S01]  /*0e90*/  LOP3.LUT P0, RZ, R26, 0x2, RZ, 0xc0, !PT ;  /* 0x000000021aff7812 */ /* 0x000fe2000780c0ff */
[----:B------:R-:W-:-:S03]  /*0ea0*/  IMAD.MOV.U32 R14, RZ, RZ, R12 ;  /* 0x000000ffff0e7224 */ /* 0x000fc600078e000c */
[----:B------:R-:W-:Y:S02]  /*0eb0*/  DADD R22, RZ, -R20 ;  /* 0x00000000ff167229 */ /* 0x000fe40000000814 */
[----:B------:R-:W-:-:S08]  /*0ec0*/  DFMA R16, R18, -R18, R8 ;  /* 0x800000121210722b */ /* 0x000fd00000000008 */
[----:B------:R-:W-:Y:S01]  /*0ed0*/  DFMA R24, R16, R14, R18 ;  /* 0x0000000e1018722b */ /* 0x000fe20000000012 */
[----:B------:R-:W-:Y:S02]  /*0ee0*/  FSEL R20, R20, R22, !P0 ;  /* 0x0000001614147208 */ /* 0x000fe40004000000 */
[----:B------:R-:W-:Y:S01]  /*0ef0*/  FSEL R21, R21, R23, !P0 ;  /* 0x0000001715157208 */ /* 0x000fe20004000000 */
[----:B------:R-:W-:Y:S07]  /*0f00*/  @!P1 BRA `(.L_x_10) ;  /* 0x0000000000089947 */ /* 0x000fee0003800000 */
[----:B------:R-:W-:-:S07]  /*0f10*/  MOV R22, 0xf30 ;  /* 0x00000f3000167802 */ /* 0x000fce0000000f00 */
[----:B------:R-:W-:Y:S05]  /*0f20*/  CALL.REL.NOINC `($__internal_1_$__cuda_sm20_dsqrt_rn_f64_mediumpath_v1) ;  /* 0x0000001400147944 */ /* 0x000fea0003c00000 */
.L_x_10:
[----:B------:R-:W-:Y:S05]  /*0f30*/  BSYNC.RECONVERGENT B1 ;  /* 0x0000000000017941 */ /* 0x000fea0003800200 */
.L_x_9:
[----:B------:R-:W-:Y:S01]  /*0f40*/  DADD R8, R24, R20 ;  /* 0x0000000018087229 */ /* 0x000fe20000000014 */
[----:B------:R-:W-:Y:S07]  /*0f50*/  BSSY.RECONVERGENT B1, `(.L_x_11) ;  /* 0x000000a000017945 */ /* 0x000fee0003800200 */
[----:B------:R-:W-:-:S14]  /*0f60*/  DSETP.NEU.AND P0, PT, R8, RZ, PT ;  /* 0x000000ff0800722a */ /* 0x000fdc0003f0d000 */
[----:B------:R-:W-:Y:S01]  /*0f70*/  @!P0 CS2R R12, SRZ ;  /* 0x00000000000c8805 */ /* 0x000fe2000001ff00 */
[----:B------:R-:W-:Y:S06]  /*0f80*/  @!P0 BRA `(.L_x_12) ;  /* 0x0000000000188947 */ /* 0x000fec0003800000 */
[----:B------:R-:W-:Y:S01]  /*0f90*/  DADD R20, -RZ, |R8| ;  /* 0x00000000ff147229 */ /* 0x000fe20000000508 */
[----:B------:R-:W-:-:S10]  /*0fa0*/  MOV R26, 0xfc0 ;  /* 0x00000fc0001a7802 */ /* 0x000fd40000000f00 */
[----:B------:R-:W-:Y:S05]  /*0fb0*/  CALL.REL.NOINC `($_Z22sharedMemoryRiemannSumIdXadL_Z18complex_kernel_gpuIdET_S1_EEEvS1_S1_iPS1_$__internal_accurate_pow) ;  /* 0x0000001400a07944 */ /* 0x000fea0003c00000 */
[----:B------:R-:W-:-:S04]  /*0fc0*/  ISETP.GE.AND P0, PT, R9, RZ, PT ;  /* 0x000000ff0900720c */ /* 0x000fc80003f06270 */
[----:B------:R-:W-:Y:S02]  /*0fd0*/  FSEL R12, R12, RZ, P0 ;  /* 0x000000ff0c0c7208 */ /* 0x000fe40000000000 */
[----:B------:R-:W-:-:S07]  /*0fe0*/  FSEL R13, R14, -QNAN , P0 ;  /* 0xfff800000e0d7808 */ /* 0x000fce0000000000 */
.L_x_12:
[----:B------:R-:W-:Y:S05]  /*0ff0*/  BSYNC.RECONVERGENT B1 ;  /* 0x0000000000017941 */ /* 0x000fea0003800200 */
.L_x_11:
[----:B------:R-:W-:Y:S01]  /*1000*/  DADD R14, R8, 2.5 ;  /* 0x40040000080e7429 */ /* 0x000fe20000000000 */
[----:B------:R-:W-:Y:S01]  /*1010*/  BSSY.RECONVERGENT B1, `(.L_x_13) ;  /* 0x000000e000017945 */ /* 0x000fe20003800200 */
[----:B------:R-:W-:Y:S02]  /*1020*/  DMUL R10, R4, 5 ;  /* 0x40140000040a7828 */ /* 0x000fe40000000000 */
[----:B------:R-:W-:-:S06]  /*1030*/  DSETP.NEU.AND P1, PT, R8, 1, PT ;  /* 0x3ff000000800742a */ /* 0x000fcc0003f2d000 */
[----:B------:R-:W-:Y:S01]  /*1040*/  LOP3.LUT R14, R15, 0x7ff00000, RZ, 0xc0, !PT ;  /* 0x7ff000000f0e7812 */ /* 0x000fe200078ec0ff */
[----:B------:R-:W-:-:S03]  /*1050*/  DSETP.NEU.AND P0, PT, |R10|, +INF , PT ;  /* 0x7ff000000a00742a */ /* 0x000fc60003f0d200 */
[----:B------:R-:W-:-:S11]  /*1060*/  ISETP.NE.AND P3, PT, R14, 0x7ff00000, PT ;  /* 0x7ff000000e00780c */ /* 0x000fd60003f65270 */
[----:B------:R-:W-:Y:S02]  /*1070*/  @!P0 DMUL R22, RZ, R10 ;  /* 0x0000000aff168228 */ /* 0x000fe40000000000 */
[----:B------:R-:W-:Y:S09]  /*1080*/  @P3 BRA `(.L_x_14) ;  /* 0x0000000000183947 */ /* 0x000ff20003800000 */
[----:B------:R-:W-:-:S14]  /*1090*/  DSETP.NAN.AND P3, PT, R8, R8, PT ;  /* 0x000000080800722a */ /* 0x000fdc0003f68000 */
[----:B------:R-:W-:Y:S01]  /*10a0*/  @P3 DADD R12, R8, 2.5 ;  /* 0x40040000080c3429 */ /* 0x000fe20000000000 */
[----:B------:R-:W-:Y:S10]  /*10b0*/  @P3 BRA `(.L_x_14) ;  /* 0x00000000000c3947 */ /* 0x000ff40003800000 */
[----:B------:R-:W-:-:S14]  /*10c0*/  DSETP.NEU.AND P3, PT, |R8|, +INF , PT ;  /* 0x7ff000000800742a */ /* 0x000fdc0003f6d200 */
[----:B------:R-:W-:Y:S02]  /*10d0*/  @!P3 IMAD.MOV.U32 R12, RZ, RZ, 0x0 ;  /* 0x00000000ff0cb424 */ /* 0x000fe400078e00ff */
[----:B------:R-:W-:-:S07]  /*10e0*/  @!P3 IMAD.MOV.U32 R13, RZ, RZ, 0x7ff00000 ;  /* 0x7ff00000ff0db424 */ /* 0x000fce00078e00ff */
.L_x_14:
[----:B------:R-:W-:Y:S05]  /*10f0*/  BSYNC.RECONVERGENT B1 ;  /* 0x0000000000017941 */ /* 0x000fea0003800200 */
.L_x_13:
[----:B------:R-:W-:Y:S01]  /*1100*/  BSSY.RECONVERGENT B1, `(.L_x_15) ;  /* 0x000001e000017945 */ /* 0x000fe20003800200 */
[----:B------:R-:W-:Y:S01]  /*1110*/  FSEL R20, R12, RZ, P1 ;  /* 0x000000ff0c147208 */ /* 0x000fe20000800000 */
[----:B------:R-:W-:Y:S01]  /*1120*/  @!P0 IMAD.MOV.U32 R28, RZ, RZ, 0x1 ;  /* 0x00000001ff1c8424 */ /* 0x000fe200078e00ff */
[----:B------:R-:W-:Y:S01]  /*1130*/  FSEL R21, R13, 1.875, P1 ;  /* 0x3ff000000d157808 */ /* 0x000fe20000800000 */
[----:B------:R-:W-:Y:S06]  /*1140*/  @!P0 BRA `(.L_x_16) ;  /* 0x0000000000648947 */ /* 0x000fec0003800000 */
[----:B------:R-:W-:Y:S01]  /*1150*/  UMOV UR4, 0x6dc9c883 ;  /* 0x6dc9c88300047882 */ /* 0x000fe20000000000 */
[----:B------:R-:W-:Y:S01]  /*1160*/  UMOV UR5, 0x3fe45f30 ;  /* 0x3fe45f3000057882 */ /* 0x000fe20000000000 */
[C---:B------:R-:W-:Y:S01]  /*1170*/  DSETP.GE.AND P0, PT, |R10|.reuse, 2.14748364800000000000e+09, PT ;  /* 0x41e000000a00742a */ /* 0x040fe20003f06200 */
[----:B------:R-:W-:Y:S01]  /*1180*/  BSSY.RECONVERGENT B2, `(.L_x_17) ;  /* 0x0000014000027945 */ /* 0x000fe20003800200 */
        /* <DEDUP_REMOVED lines=14> */
[----:B------:R-:W-:Y:S01]  /*1270*/  MOV R18, 0x12a0 ;  /* 0x000012a000127802 */ /* 0x000fe20000000f00 */
[----:B------:R-:W-:-:S07]  /*1280*/  IMAD.MOV.U32 R23, RZ, RZ, R11 ;  /* 0x000000ffff177224 */ /* 0x000fce00078e000b */
[----:B------:R-:W-:Y:S05]  /*1290*/  CALL.REL.NOINC `($_Z22sharedMemoryRiemannSumIdXadL_Z18complex_kernel_gpuIdET_S1_EEEvS1_S1_iPS1_$__internal_trig_reduction_slowpathd) ;  /* 0x0000001c00887944 */ /* 0x000fea0003c00000 */
[----:B------:R-:W-:Y:S02]  /*12a0*/  IMAD.MOV.U32 R22, RZ, RZ, R12 ;  /* 0x000000ffff167224 */ /* 0x000fe400078e000c */
[----:B------:R-:W-:-:S07]  /*12b0*/  IMAD.MOV.U32 R23, RZ, RZ, R13 ;  /* 0x000000ffff177224 */ /* 0x000fce00078e000d */
.L_x_18:
[----:B------:R-:W-:Y:S05]  /*12c0*/  BSYNC.RECONVERGENT B2 ;  /* 0x0000000000027941 */ /* 0x000fea0003800200 */
.L_x_17:
[----:B------:R-:W-:-:S07]  /*12d0*/  VIADD R28, R8, 0x1 ;  /* 0x00000001081c7836 */ /* 0x000fce0000000000 */
.L_x_16:
[----:B------:R-:W-:Y:S05]  /*12e0*/  BSYNC.RECONVERGENT B1 ;  /* 0x0000000000017941 */ /* 0x000fea0003800200 */
.L_x_15:
        /* <DEDUP_REMOVED lines=10> */
[----:B------:R-:W-:Y:S01]  /*1390*/  UMOV UR4, 0xfefa39ef ;  /* 0xfefa39ef00047882 */ /* 0x000fe20000000000 */
[----:B------:R-:W-:Y:S01]  /*13a0*/  ISETP.NE.U32.AND P1, PT, R24, 0x1, PT ;  /* 0x000000011800780c */ /* 0x000fe20003f25070 */
[----:B------:R-:W-:Y:S01]  /*13b0*/  IMAD.MOV.U32 R24, RZ, RZ, 0x20fd8164 ;  /* 0x20fd8164ff187424 */ /* 0x000fe200078e00ff */
[----:B------:R-:W-:Y:S01]  /*13c0*/  UMOV UR5, 0x3fe62e42 ;  /* 0x3fe62e4200057882 */ /* 0x000fe20000000000 */
[----:B------:R-:W-:Y:S01]  /*13d0*/  BSSY.RECONVERGENT B1, `(.L_x_19) ;  /* 0x0000041000017945 */ /* 0x000fe20003800200 */
[----:B------:R-:W-:-:S02]  /*13e0*/  FSEL R25, -R25, 0.11223486810922622681, !P1 ;  /* 0x3de5db6519197808 */ /* 0x000fc40004800100 */
[----:B------:R-:W-:-:S06]  /*13f0*/  FSEL R24, R24, -8.06006814911005101289e+34, !P1 ;  /* 0xf9785eba18187808 */ /* 0x000fcc0004800000 */
[----:B--2---:R-:W-:-:S08]  /*1400*/  DFMA R8, R26, R24, R8 ;  /* 0x000000181a08722b */ /* 0x004fd00000000008 */
[----:B------:R-:W-:Y:S01]  /*1410*/  DFMA R10, R26, R8, R10 ;  /* 0x000000081a0a722b */ /* 0x000fe2000000000a */
[----:B------:R-:W-:Y:S02]  /*1420*/  IMAD.MOV.U32 R8, RZ, RZ, 0x652b82fe ;  /* 0x652b82feff087424 */ /* 0x000fe400078e00ff */
[----:B------:R-:W-:-:S05]  /*1430*/  IMAD.MOV.U32 R9, RZ, RZ, 0x3ff71547 ;  /* 0x3ff71547ff097424 */ /* 0x000fca00078e00ff */
[----:B---3--:R-:W-:Y:S02]  /*1440*/  DFMA R10, R26, R10, R12 ;  /* 0x0000000a1a0a722b */ /* 0x008fe4000000000c */
[----:B------:R-:W-:-:S06]  /*1450*/  DFMA R8, R4, -R8, 6.75539944105574400000e+15 ;  /* 0x433800000408742b */ /* 0x000fcc0000000808 */
[----:B------:R-:W-:Y:S02]  /*1460*/  DFMA R14, R26, R10, R14 ;  /* 0x0000000a1a0e722b */ /* 0x000fe4000000000e */
[----:B------:R-:W-:-:S06]  /*1470*/  DADD R12, R8, -6.75539944105574400000e+15 ;  /* 0xc3380000080c7429 */ /* 0x000fcc0000000000 */
[----:B----4-:R-:W-:Y:S02]  /*1480*/  DFMA R14, R26, R14, R16 ;  /* 0x0000000e1a0e722b */ /* 0x010fe40000000010 */
[----:B------:R-:W-:Y:S01]  /*1490*/  DFMA R10, R12, -UR4, -R4 ;  /* 0x800000040c0a7c2b */ /* 0x000fe20008000804 */
[----:B------:R-:W-:Y:S01]  /*14a0*/  UMOV UR4, 0x3b39803f ;  /* 0x3b39803f00047882 */ /* 0x000fe20000000000 */
[----:B------:R-:W-:-:S06]  /*14b0*/  UMOV UR5, 0x3c7abc9e ;  /* 0x3c7abc9e00057882 */ /* 0x000fcc0000000000 */
        /* <DEDUP_REMOVED lines=29> */
[----:B------:R-:W-:-:S08]  /*1690*/  DFMA R10, R12, R10, UR4 ;  /* 0x000000040c0a7e2b */ /* 0x000fd0000800000a */
[----:B------:R-:W-:-:S08]  /*16a0*/  DFMA R10, R12, R10, 1 ;  /* 0x3ff000000c0a742b */ /* 0x000fd0000000000a */
[----:B------:R-:W-:Y:S02]  /*16b0*/  DFMA R10, R12, R10, 1 ;  /* 0x3ff000000c0a742b */ /* 0x000fe4000000000a */
[----:B------:R-:W-:-:S08]  /*16c0*/  DADD R12, -RZ, -R4 ;  /* 0x00000000ff0c7229 */ /* 0x000fd00000000904 */
[----:B------:R-:W-:Y:S02]  /*16d0*/  IMAD.MOV.U32 R12, RZ, RZ, R10 ;  /* 0x000000ffff0c7224 */ /* 0x000fe400078e000a */
[----:B------:R-:W-:Y:S02]  /*16e0*/  IMAD.MOV.U32 R24, RZ, RZ, R13 ;  /* 0x000000ffff187224 */ /* 0x000fe400078e000d */
[----:B------:R-:W-:-:S03]  /*16f0*/  IMAD R13, R8, 0x100000, R11 ;  /* 0x00100000080d7824 */ /* 0x000fc600078e020b */
[----:B------:R-:W-:-:S13]  /*1700*/  FSETP.GEU.AND P0, PT, |R24|, 4.1917929649353027344, PT ;  /* 0x4086232b1800780b */ /* 0x000fda0003f0e200 */
[----:B------:R-:W-:Y:S05]  /*1710*/  @!P0 BRA `(.L_x_20) ;  /* 0x0000000000308947 */ /* 0x000fea0003800000 */
[----:B------:R-:W-:Y:S01]  /*1720*/  FSETP.GEU.AND P3, PT, |R24|, 4.2275390625, PT ;  /* 0x408748001800780b */ /* 0x000fe20003f6e200 */
[C---:B------:R-:W-:Y:S02]  /*1730*/  DADD R12, -R4.reuse, +INF ;  /* 0x7ff00000040c7429 */ /* 0x040fe40000000100 */
[----:B------:R-:W-:-:S08]  /*1740*/  DSETP.GT.AND P0, PT, R4, RZ, PT ;  /* 0x000000ff0400722a */ /* 0x000fd00003f04000 */
[----:B------:R-:W-:Y:S02]  /*1750*/  FSEL R12, R12, RZ, !P0 ;  /* 0x000000ff0c0c7208 */ /* 0x000fe40004000000 */
[----:B------:R-:W-:Y:S02]  /*1760*/  @!P3 LEA.HI R9, R8, R8, RZ, 0x1 ;  /* 0x000000080809b211 */ /* 0x000fe400078f08ff */
[----:B------:R-:W-:Y:S02]  /*1770*/  FSEL R13, R13, RZ, !P0 ;  /* 0x000000ff0d0d7208 */ /* 0x000fe40004000000 */
[----:B------:R-:W-:-:S05]  /*1780*/  @!P3 SHF.R.S32.HI R9, RZ, 0x1, R9 ;  /* 0x00000001ff09b819 */ /* 0x000fca0000011409 */
[----:B------:R-:W-:Y:S02]  /*1790*/  @!P3 IMAD.IADD R4, R8, 0x1, -R9 ;  /* 0x000000010804b824 */ /* 0x000fe400078e0a09 */
[----:B------:R-:W-:-:S03]  /*17a0*/  @!P3 IMAD R11, R9, 0x100000, R11 ;  /* 0x00100000090bb824 */ /* 0x000fc600078e020b */
[----:B------:R-:W-:Y:S01]  /*17b0*/  @!P3 LEA R5, R4, 0x3ff00000, 0x14 ;  /* 0x3ff000000405b811 */ /* 0x000fe200078ea0ff */
[----:B------:R-:W-:-:S06]  /*17c0*/  @!P3 IMAD.MOV.U32 R4, RZ, RZ, RZ ;  /* 0x000000ffff04b224 */ /* 0x000fcc00078e00ff */
[----:B------:R-:W-:-:S11]  /*17d0*/  @!P3 DMUL R12, R10, R4 ;  /* 0x000000040a0cb228 */ /* 0x000fd60000000000 */
.L_x_20:
[----:B------:R-:W-:Y:S05]  /*17e0*/  BSYNC.RECONVERGENT B1 ;  /* 0x0000000000017941 */ /* 0x000fea0003800200 */
.L_x_19:
[----:B------:R-:W-:Y:S01]  /*17f0*/  DADD R8, R12, 1 ;  /* 0x3ff000000c087429 */ /* 0x000fe20000000000 */
[----:B------:R-:W-:Y:S01]  /*1800*/  IMAD.MOV.U32 R4, RZ, RZ, 0x1 ;  /* 0x00000001ff047424 */ /* 0x000fe200078e00ff */
[----:B------:R-:W-:Y:S01]  /*1810*/  DFMA R14, R26, R14, R18 ;  /* 0x0000000e1a0e722b */ /* 0x000fe20000000012 */
[----:B------:R-:W-:Y:S01]  /*1820*/  LOP3.LUT P0, RZ, R28, 0x2, RZ, 0xc0, !PT ;  /* 0x000000021cff7812 */ /* 0x000fe2000780c0ff */
[----:B------:R-:W-:Y:S02]  /*1830*/  BSSY.RECONVERGENT B1, `(.L_x_21) ;  /* 0x0000018000017945 */ /* 0x000fe40003800200 */
[----:B------:R-:W0:Y:S04]  /*1840*/  MUFU.RCP64H R5, R9 ;  /* 0x0000000900057308 */ /* 0x000e280000001800 */
[----:B------:R-:W-:-:S02]  /*1850*/  DFMA R22, R14, R22, R22 ;  /* 0x000000160e16722b */ /* 0x000fc40000000016 */
[----:B------:R-:W-:-:S10]  /*1860*/  DFMA R14, R26, R14, 1 ;  /* 0x3ff000001a0e742b */ /* 0x000fd4000000000e */
[----:B------:R-:W-:Y:S01]  /*1870*/  FSEL R14, R14, R22, !P1 ;  /* 0x000000160e0e7208 */ /* 0x000fe20004800000 */
[----:B0-----:R-:W-:Y:S01]  /*1880*/  DFMA R10, -R8, R4, 1 ;  /* 0x3ff00000080a742b */ /* 0x001fe20000000104 */
[----:B------:R-:W-:-:S07]  /*1890*/  FSEL R15, R15, R23, !P1 ;  /* 0x000000170f0f7208 */ /* 0x000fce0004800000 */
[----:B------:R-:W-:Y:S02]  /*18a0*/  DFMA R12, R10, R10, R10 ;  /* 0x0000000a0a0c722b */ /* 0x000fe4000000000a */
[----:B------:R-:W-:-:S06]  /*18b0*/  DADD R10, RZ, -R14 ;  /* 0x00000000ff0a7229 */ /* 0x000fcc000000080e */
[----:B------:R-:W-:-:S04]  /*18c0*/  DFMA R12, R4, R12, R4 ;  /* 0x0000000c040c722b */ /* 0x000fc80000000004 */
[----:B------:R-:W-:Y:S02]  /*18d0*/  FSEL R10, R14, R10, !P0 ;  /* 0x0000000a0e0a7208 */ /* 0x000fe40004000000 */
[----:B------:R-:W-:Y:S02]  /*18e0*/  FSEL R11, R15, R11, !P0 ;  /* 0x0000000b0f0b7208 */ /* 0x000fe40004000000 */
[----:B------:R-:W-:-:S04]  /*18f0*/  DFMA R4, -R8, R12, 1 ;  /* 0x3ff000000804742b */ /* 0x000fc8000000010c */
[----:B------:R-:W-:-:S04]  /*1900*/  DMUL R20, R20, R10 ;  /* 0x0000000a14147228 */ /* 0x000fc80000000000 */
[----:B------:R-:W-:-:S06]  /*1910*/  DFMA R4, R12, R4, R12 ;  /* 0x000000040c04722b */ /* 0x000fcc000000000c */
[----:B------:R-:W-:Y:S02]  /*1920*/  FSETP.GEU.AND P1, PT, |R21|, 6.5827683646048100446e-37, PT ;  /* 0x036000001500780b */ /* 0x000fe40003f2e200 */
[----:B------:R-:W-:-:S08]  /*1930*/  DMUL R10, R20, R4 ;  /* 0x00000004140a7228 */ /* 0x000fd00000000000 */
[----:B------:R-:W-:-:S08]  /*1940*/  DFMA R12, -R8, R10, R20 ;  /* 0x0000000a080c722b */ /* 0x000fd00000000114 */
[----:B------:R-:W-:-:S10]  /*1950*/  DFMA R4, R4, R12, R10 ;  /* 0x0000000c0404722b */ /* 0x000fd4000000000a */
[----:B------:R-:W-:-:S05]  /*1960*/  FFMA R10, RZ, R9, R5 ;  /* 0x00000009ff0a7223 */ /* 0x000fca0000000005 */
[----:B------:R-:W-:-:S13]  /*1970*/  FSETP.GT.AND P0, PT, |R10|, 1.469367938527859385e-39, PT ;  /* 0x001000000a00780b */ /* 0x000fda0003f04200 */
[----:B------:R-:W-:Y:S05]  /*1980*/  @P0 BRA P1, `(.L_x_22) ;  /* 0x0000000000080947 */ /* 0x000fea0000800000 */
[----:B------:R-:W-:-:S07]  /*1990*/  MOV R16, 0x19b0 ;  /* 0x000019b000107802 */ /* 0x000fce0000000f00 */
[----:B------:R-:W-:Y:S05]  /*19a0*/  CALL.REL.NOINC `($__internal_0_$__cuda_sm20_div_rn_f64_full) ;  /* 0x0000000000fc7944 */ /* 0x000fea0003c00000 */
.L_x_22:
[----:B------:R-:W-:Y:S05]  /*19b0*/  BSYNC.RECONVERGENT B1 ;  /* 0x0000000000017941 */ /* 0x000fea0003800200 */
.L_x_21:
[----:B------:R-:W-:Y:S01]  /*19c0*/  DFMA R6, R4, UR8, R6 ;  /* 0x0000000804067c2b */ /* 0x000fe20008000006 */
[----:B------:R-:W-:Y:S10]  /*19d0*/  @!P2 BRA `(.L_x_23) ;  /* 0xffffffe400d0a947 */ /* 0x000ff4000383ffff */
.L_x_1:
[----:B------:R-:W-:Y:S05]  /*19e0*/  BSYNC.RECONVERGENT B0 ;  /* 0x0000000000007941 */ /* 0x000fea0003800200 */
.L_x_0:
[----:B------:R-:W0:Y:S01]  /*19f0*/  S2UR UR5, SR_CgaCtaId ;  /* 0x00000000000579c3 */ /* 0x000e220000008800 */
[----:B------:R-:W-:Y:S01]  /*1a00*/  UMOV UR4, 0x400 ;  /* 0x0000040000047882 */ /* 0x000fe20000000000 */
[C---:B------:R-:W-:Y:S02]  /*1a10*/  ISETP.GT.U32.AND P0, PT, R0.reuse, 0x7f, PT ;  /* 0x0000007f0000780c */ /* 0x040fe40003f04070 */
[----:B------:R-:W-:Y:S01]  /*1a20*/  ISETP.GT.U32.AND P1, PT, R0, 0x3f, PT ;  /* 0x0000003f0000780c */ /* 0x000fe20003f24070 */
[----:B0-----:R-:W-:-:S06]  /*1a30*/  ULEA UR4, UR5, UR4, 0x18 ;  /* 0x0000000405047291 */ /* 0x001fcc000f8ec0ff */
[----:B------:R-:W-:-:S05]  /*1a40*/  LEA R3, R0, UR4, 0x3 ;  /* 0x0000000400037c11 */ /* 0x000fca000f8e18ff */
[----:B------:R-:W-:Y:S01]  /*1a50*/  STS.64 [R3], R6 ;  /* 0x0000000603007388 */ /* 0x000fe20000000a00 */
[----:B------:R-:W-:Y:S06]  /*1a60*/  BAR.SYNC.DEFER_BLOCKING 0x0 ;  /* 0x0000000000007b1d */ /* 0x000fec0000010000 */
[----:B------:R-:W-:Y:S04]  /*1a70*/  @!P0 LDS.64 R4, [R3+0x400] ;  /* 0x0004000003048984 */ /* 0x000fe80000000a00 */
[----:B------:R-:W0:Y:S02]  /*1a80*/  @!P0 LDS.64 R8, [R3] ;  /* 0x0000000003088984 */ /* 0x000e240000000a00 */
[----:B0-----:R-:W-:-:S07]  /*1a90*/  @!P0 DADD R4, R4, R8 ;  /* 0x0000000004048229 */ /* 0x001fce0000000008 */
[----:B------:R-:W-:Y:S01]  /*1aa0*/  @!P0 STS.64 [R3], R4 ;  /* 0x0000000403008388 */ /* 0x000fe20000000a00 */
[----:B------:R-:W-:Y:S01]  /*1ab0*/  BAR.SYNC.DEFER_BLOCKING 0x0 ;  /* 0x0000000000007b1d */ /* 0x000fe20000010000 */
[----:B------:R-:W-:-:S05]  /*1ac0*/  ISETP.GT.U32.AND P0, PT, R0, 0x1f, PT ;  /* 0x0000001f0000780c */ /* 0x000fca0003f04070 */
        /* <DEDUP_REMOVED lines=29> */
[----:B------:R-:W-:-:S05]  /*1ca0*/  ISETP.NE.AND P1, PT, R0, RZ, PT ;  /* 0x000000ff0000720c */ /* 0x000fca0003f25270 */
[----:B------:R-:W-:Y:S04]  /*1cb0*/  @!P0 LDS.64 R4, [R3+0x10] ;  /* 0x0000100003048984 */ /* 0x000fe80000000a00 */
[----:B------:R-:W0:Y:S02]  /*1cc0*/  @!P0 LDS.64 R10, [R3] ;  /* 0x00000000030a8984 */ /* 0x000e240000000a00 */
[----:B0-----:R-:W-:-:S07]  /*1cd0*/  @!P0 DADD R4, R4, R10 ;  /* 0x0000000004048229 */ /* 0x001fce000000000a */
[----:B------:R-:W-:Y:S01]  /*1ce0*/  @!P0 STS.64 [R3], R4 ;  /* 0x0000000403008388 */ /* 0x000fe20000000a00 */
[----:B------:R-:W-:Y:S06]  /*1cf0*/  BAR.SYNC.DEFER_BLOCKING 0x0 ;  /* 0x0000000000007b1d */ /* 0x000fec0000010000 */
[----:B------:R-:W-:Y:S04]  /*1d00*/  @!P1 LDS.64 R8, [UR4+0x8] ;  /* 0x00000804ff089984 */ /* 0x000fe80008000a00 */
[----:B------:R-:W0:Y:S02]  /*1d10*/  @!P1 LDS.64 R10, [R3] ;  /* 0x00000000030a9984 */ /* 0x000e240000000a00 */
[----:B0-----:R-:W-:-:S07]  /*1d20*/  @!P1 DADD R8, R8, R10 ;  /* 0x0000000008089229 */ /* 0x001fce000000000a */
[----:B------:R0:W-:Y:S01]  /*1d30*/  @!P1 STS.64 [R3], R8 ;  /* 0x0000000803009388 */ /* 0x0001e20000000a00 */
[----:B------:R-:W-:Y:S06]  /*1d40*/  BAR.SYNC.DEFER_BLOCKING 0x0 ;  /* 0x0000000000007b1d */ /* 0x000fec0000010000 */
[----:B------:R-:W-:Y:S05]  /*1d50*/  @P1 EXIT ;  /* 0x000000000000194d */ /* 0x000fea0003800000 */
[----:B0-----:R-:W0:Y:S01]  /*1d60*/  LDS.64 R2, [UR4] ;  /* 0x00000004ff027984 */ /* 0x001e220008000a00 */
[----:B------:R-:W0:Y:S03]  /*1d70*/  LDC.64 R4, c[0x0][0x398] ;  /* 0x0000e600ff047b82 */ /* 0x000e260000000a00 */
[----:B0-----:R-:W-:Y:S01]  /*1d80*/  REDG.E.ADD.F64.RN.STRONG.GPU desc[UR6][R4.64], R2 ;  /* 0x00000002040079a6 */ /* 0x001fe2000c12ff06 */
[----:B------:R-:W-:Y:S05]  /*1d90*/  EXIT ;  /* 0x000000000000794d */ /* 0x000fea0003800000 */
        .weak           $__internal_0_$__cuda_sm20_div_rn_f64_full
        .type           $__internal_0_$__cuda_sm20_div_rn_f64_full,@function
        .size           $__internal_0_$__cuda_sm20_div_rn_f64_full,($__internal_1_$__cuda_sm20_dsqrt_rn_f64_mediumpath_v1 - $__internal_0_$__cuda_sm20_div_rn_f64_full)
$__internal_0_$__cuda_sm20_div_rn_f64_full:
[C---:B------:R-:W-:Y:S01]  /*1da0*/  FSETP.GEU.AND P0, PT, |R9|.reuse, 1.469367938527859385e-39, PT ;  /* 0x001000000900780b */ /* 0x040fe20003f0e200 */
[----:B------:R-:W-:Y:S01]  /*1db0*/  IMAD.MOV.U32 R5, RZ, RZ, R21 ;  /* 0x000000ffff057224 */ /* 0x000fe200078e0015 */
[C---:B------:R-:W-:Y:S01]  /*1dc0*/  LOP3.LUT R10, R9.reuse, 0x800fffff, RZ, 0xc0, !PT ;  /* 0x800fffff090a7812 */ /* 0x040fe200078ec0ff */
[----:B------:R-:W-:Y:S01]  /*1dd0*/  IMAD.MOV.U32 R18, RZ, RZ, 0x1 ;  /* 0x00000001ff127424 */ /* 0x000fe200078e00ff */
[----:B------:R-:W-:Y:S01]  /*1de0*/  LOP3.LUT R17, R9, 0x7ff00000, RZ, 0xc0, !PT ;  /* 0x7ff0000009117812 */ /* 0x000fe200078ec0ff */
[----:B------:R-:W-:Y:S01]  /*1df0*/  IMAD.MOV.U32 R4, RZ, RZ, R20 ;  /* 0x000000ffff047224 */ /* 0x000fe200078e0014 */
[----:B------:R-:W-:Y:S01]  /*1e00*/  LOP3.LUT R11, R10, 0x3ff00000, RZ, 0xfc, !PT ;  /* 0x3ff000000a0b7812 */ /* 0x000fe200078efcff */
[----:B------:R-:W-:Y:S01]  /*1e10*/  IMAD.MOV.U32 R10, RZ, RZ, R8 ;  /* 0x000000ffff0a7224 */ /* 0x000fe200078e0008 */
[C---:B------:R-:W-:Y:S01]  /*1e20*/  FSETP.GEU.AND P3, PT, |R5|.reuse, 1.469367938527859385e-39, PT ;  /* 0x001000000500780b */ /* 0x040fe20003f6e200 */
[----:B------:R-:W-:Y:S01]  /*1e30*/  BSSY.RECONVERGENT B2, `(.L_x_24) ;  /* 0x0000050000027945 */ /* 0x000fe20003800200 */
[----:B------:R-:W-:-:S03]  /*1e40*/  LOP3.LUT R14, R5, 0x7ff00000, RZ, 0xc0, !PT ;  /* 0x7ff00000050e7812 */ /* 0x000fc600078ec0ff */
[----:B------:R-:W-:Y:S01]  /*1e50*/  @!P0 DMUL R10, R8, 8.98846567431157953865e+307 ;  /* 0x7fe00000080a8828 */ /* 0x000fe20000000000 */
[----:B------:R-:W-:Y:S01]  /*1e60*/  ISETP.GE.U32.AND P1, PT, R14, R17, PT ;  /* 0x000000110e00720c */ /* 0x000fe20003f26070 */
[----:B------:R-:W-:-:S04]  /*1e70*/  IMAD.MOV.U32 R24, RZ, RZ, R14 ;  /* 0x000000ffff187224 */ /* 0x000fc800078e000e */
[----:B------:R-:W0:Y:S02]  /*1e80*/  MUFU.RCP64H R19, R11 ;  /* 0x0000000b00137308 */ /* 0x000e240000001800 */
[----:B------:R-:W-:Y:S02]  /*1e90*/  @!P3 LOP3.LUT R15, R9, 0x7ff00000, RZ, 0xc0, !PT ;  /* 0x7ff00000090fb812 */ /* 0x000fe400078ec0ff */
[----:B------:R-:W-:Y:S02]  /*1ea0*/  @!P0 LOP3.LUT R17, R11, 0x7ff00000, RZ, 0xc0, !PT ;  /* 0x7ff000000b118812 */ /* 0x000fe400078ec0ff */
[----:B------:R-:W-:Y:S01]  /*1eb0*/  @!P3 ISETP.GE.U32.AND P4, PT, R14, R15, PT ;  /* 0x0000000f0e00b20c */ /* 0x000fe20003f86070 */
[----:B------:R-:W-:-:S05]  /*1ec0*/  IMAD.MOV.U32 R15, RZ, RZ, 0x1ca00000 ;  /* 0x1ca00000ff0f7424 */ /* 0x000fca00078e00ff */
[----:B------:R-:W-:-:S04]  /*1ed0*/  @!P3 SEL R21, R15, 0x63400000, !P4 ;  /* 0x634000000f15b807 */ /* 0x000fc80006000000 */
[----:B------:R-:W-:Y:S01]  /*1ee0*/  @!P3 LOP3.LUT R22, R21, 0x80000000, R5, 0xf8, !PT ;  /* 0x800000001516b812 */ /* 0x000fe200078ef805 */
[----:B0-----:R-:W-:-:S03]  /*1ef0*/  DFMA R12, R18, -R10, 1 ;  /* 0x3ff00000120c742b */ /* 0x001fc6000000080a */
[----:B------:R-:W-:Y:S01]  /*1f00*/  @!P3 LOP3.LUT R23, R22, 0x100000, RZ, 0xfc, !PT ;  /* 0x001000001617b812 */ /* 0x000fe200078efcff */
[----:B------:R-:W-:-:S04]  /*1f10*/  @!P3 IMAD.MOV.U32 R22, RZ, RZ, RZ ;  /* 0x000000ffff16b224 */ /* 0x000fc800078e00ff */
[----:B------:R-:W-:-:S08]  /*1f20*/  DFMA R12, R12, R12, R12 ;  /* 0x0000000c0c0c722b */ /* 0x000fd0000000000c */
[----:B------:R-:W-:Y:S01]  /*1f30*/  DFMA R18, R18, R12, R18 ;  /* 0x0000000c1212722b */ /* 0x000fe20000000012 */
[----:B------:R-:W-:Y:S01]  /*1f40*/  SEL R13, R15, 0x63400000, !P1 ;  /* 0x634000000f0d7807 */ /* 0x000fe20004800000 */
[----:B------:R-:W-:-:S03]  /*1f50*/  IMAD.MOV.U32 R12, RZ, RZ, R4 ;  /* 0x000000ffff0c7224 */ /* 0x000fc600078e0004 */
[----:B------:R-:W-:-:S03]  /*1f60*/  LOP3.LUT R13, R13, 0x800fffff, R5, 0xf8, !PT ;  /* 0x800fffff0d0d7812 */ /* 0x000fc600078ef805 */
[----:B------:R-:W-:-:S03]  /*1f70*/  DFMA R20, R18, -R10, 1 ;  /* 0x3ff000001214742b */ /* 0x000fc6000000080a */
[----:B------:R-:W-:-:S05]  /*1f80*/  @!P3 DFMA R12, R12, 2, -R22 ;  /* 0x400000000c0cb82b */ /* 0x000fca0000000816 */
[----:B------:R-:W-:-:S05]  /*1f90*/  DFMA R20, R18, R20, R18 ;  /* 0x000000141214722b */ /* 0x000fca0000000012 */
[----:B------:R-:W-:-:S03]  /*1fa0*/  @!P3 LOP3.LUT R24, R13, 0x7ff00000, RZ, 0xc0, !PT ;  /* 0x7ff000000d18b812 */ /* 0x000fc600078ec0ff */
[----:B------:R-:W-:Y:S02]  /*1fb0*/  DMUL R18, R20, R12 ;  /* 0x0000000c14127228 */ /* 0x000fe40000000000 */
[----:B------:R-:W-:-:S05]  /*1fc0*/  VIADD R25, R24, 0xffffffff ;  /* 0xffffffff18197836 */ /* 0x000fca0000000000 */
[----:B------:R-:W-:Y:S01]  /*1fd0*/  ISETP.GT.U32.AND P0, PT, R25, 0x7feffffe, PT ;  /* 0x7feffffe1900780c */ /* 0x000fe20003f04070 */
[----:B------:R-:W-:Y:S01]  /*1fe0*/  VIADD R25, R17, 0xffffffff ;  /* 0xffffffff11197836 */ /* 0x000fe20000000000 */
[----:B------:R-:W-:-:S04]  /*1ff0*/  DFMA R22, R18, -R10, R12 ;  /* 0x8000000a1216722b */ /* 0x000fc8000000000c */
[----:B------:R-:W-:-:S04]  /*2000*/  ISETP.GT.U32.OR P0, PT, R25, 0x7feffffe, P0 ;  /* 0x7feffffe1900780c */ /* 0x000fc80000704470 */
[----:B------:R-:W-:-:S09]  /*2010*/  DFMA R18, R20, R22, R18 ;  /* 0x000000161412722b */ /* 0x000fd20000000012 */
[----:B------:R-:W-:Y:S05]  /*2020*/  @P0 BRA `(.L_x_25) ;  /* 0x00000000006c0947 */ /* 0x000fea0003800000 */
[----:B------:R-:W-:Y:S01]  /*2030*/  LOP3.LUT R5, R9, 0x7ff00000, RZ, 0xc0, !PT ;  /* 0x7ff0000009057812 */ /* 0x000fe200078ec0ff */
[----:B------:R-:W-:-:S03]  /*2040*/  IMAD.MOV.U32 R20, RZ, RZ, RZ ;  /* 0x000000ffff147224 */ /* 0x000fc600078e00ff */
[CC--:B------:R-:W-:Y:S02]  /*2050*/  VIADDMNMX R4, R14.reuse, -R5.reuse, 0xb9600000, !PT ;  /* 0xb96000000e047446 */ /* 0x0c0fe40007800905 */
[----:B------:R-:W-:Y:S02]  /*2060*/  ISETP.GE.U32.AND P0, PT, R14, R5, PT ;  /* 0x000000050e00720c */ /* 0x000fe40003f06070 */
[----:B------:R-:W-:Y:S02]  /*2070*/  VIMNMX R4, PT, PT, R4, 0x46a00000, PT ;  /* 0x46a0000004047848 */ /* 0x000fe40003fe0100 */
[----:B------:R-:W-:-:S05]  /*2080*/  SEL R15, R15, 0x63400000, !P0 ;  /* 0x634000000f0f7807 */ /* 0x000fca0004000000 */
[----:B------:R-:W-:-:S04]  /*2090*/  IMAD.IADD R4, R4, 0x1, -R15 ;  /* 0x0000000104047824 */ /* 0x000fc800078e0a0f */
[----:B------:R-:W-:-:S06]  /*20a0*/  VIADD R21, R4, 0x7fe00000 ;  /* 0x7fe0000004157836 */ /* 0x000fcc0000000000 */
[----:B------:R-:W-:-:S10]  /*20b0*/  DMUL R14, R18, R20 ;  /* 0x00000014120e7228 */ /* 0x000fd40000000000 */
[----:B------:R-:W-:-:S13]  /*20c0*/  FSETP.GTU.AND P0, PT, |R15|, 1.469367938527859385e-39, PT ;  /* 0x001000000f00780b */ /* 0x000fda0003f0c200 */
[----:B------:R-:W-:Y:S05]  /*20d0*/  @P0 BRA `(.L_x_26) ;  /* 0x0000000000940947 */ /* 0x000fea0003800000 */
[----:B------:R-:W-:Y:S01]  /*20e0*/  DFMA R10, R18, -R10, R12 ;  /* 0x8000000a120a722b */ /* 0x000fe2000000000c */
[----:B------:R-:W-:-:S09]  /*20f0*/  IMAD.MOV.U32 R20, RZ, RZ, RZ ;  /* 0x000000ffff147224 */ /* 0x000fd200078e00ff */
[C---:B------:R-:W-:Y:S02]  /*2100*/  FSETP.NEU.AND P0, PT, R11.reuse, RZ, PT ;  /* 0x000000ff0b00720b */ /* 0x040fe40003f0d000 */
[----:B------:R-:W-:-:S04]  /*2110*/  LOP3.LUT R5, R11, 0x80000000, R9, 0x48, !PT ;  /* 0x800000000b057812 */ /* 0x000fc800078e4809 */
[----:B------:R-:W-:-:S07]  /*2120*/  LOP3.LUT R21, R5, R21, RZ, 0xfc, !PT ;  /* 0x0000001505157212 */ /* 0x000fce00078efcff */
[----:B------:R-:W-:Y:S05]  /*2130*/  @!P0 BRA `(.L_x_26) ;  /* 0x00000000007c8947 */ /* 0x000fea0003800000 */
[----:B------:R-:W-:Y:S02]  /*2140*/  IMAD.MOV R9, RZ, RZ, -R4 ;  /* 0x000000ffff097224 */ /* 0x000fe400078e0a04 */
[----:B------:R-:W-:-:S06]  /*2150*/  IMAD.MOV.U32 R8, RZ, RZ, RZ ;  /* 0x000000ffff087224 */ /* 0x000fcc00078e00ff */
[----:B------:R-:W-:Y:S02]  /*2160*/  DFMA R8, R14, -R8, R18 ;  /* 0x800000080e08722b */ /* 0x000fe40000000012 */
[----:B------:R-:W-:-:S04]  /*2170*/  DMUL.RP R18, R18, R20 ;  /* 0x0000001412127228 */ /* 0x000fc80000008000 */
[----:B------:R-:W-:-:S04]  /*2180*/  IADD3 R8, PT, PT, -R4, -0x43300000, RZ ;  /* 0xbcd0000004087810 */ /* 0x000fc80007ffe1ff */
[----:B------:R-:W-:Y:S02]  /*2190*/  FSETP.NEU.AND P0, PT, |R9|, R8, PT ;  /* 0x000000080900720b */ /* 0x000fe40003f0d200 */
[----:B------:R-:W-:Y:S02]  /*21a0*/  LOP3.LUT R5, R19, R5, RZ, 0x3c, !PT ;  /* 0x0000000513057212 */ /* 0x000fe400078e3cff */
[----:B------:R-:W-:Y:S02]  /*21b0*/  FSEL R14, R18, R14, !P0 ;  /* 0x0000000e120e7208 */ /* 0x000fe40004000000 */
[----:B------:R-:W-:Y:S01]  /*21c0*/  FSEL R15, R5, R15, !P0 ;  /* 0x0000000f050f7208 */ /* 0x000fe20004000000 */
[----:B------:R-:W-:Y:S06]  /*21d0*/  BRA `(.L_x_26) ;  /* 0x0000000000547947 */ /* 0x000fec0003800000 */
.L_x_25:
[----:B------:R-:W-:-:S14]  /*21e0*/  DSETP.NAN.AND P0, PT, R4, R4, PT ;  /* 0x000000040400722a */ /* 0x000fdc0003f08000 */
[----:B------:R-:W-:Y:S05]  /*21f0*/  @P0 BRA `(.L_x_27) ;  /* 0x0000000000440947 */ /* 0x000fea0003800000 */
[----:B------:R-:W-:-:S14]  /*2200*/  DSETP.NAN.AND P0, PT, R8, R8, PT ;  /* 0x000000080800722a */ /* 0x000fdc0003f08000 */
[----:B------:R-:W-:Y:S05]  /*2210*/  @P0 BRA `(.L_x_28) ;  /* 0x0000000000300947 */ /* 0x000fea0003800000 */
[----:B------:R-:W-:Y:S01]  /*2220*/  ISETP.NE.AND P0, PT, R24, R17, PT ;  /* 0x000000111800720c */ /* 0x000fe20003f05270 */
[----:B------:R-:W-:Y:S02]  /*2230*/  IMAD.MOV.U32 R14, RZ, RZ, 0x0 ;  /* 0x00000000ff0e7424 */ /* 0x000fe400078e00ff */
[----:B------:R-:W-:-:S10]  /*2240*/  IMAD.MOV.U32 R15, RZ, RZ, -0x80000 ;  /* 0xfff80000ff0f7424 */ /* 0x000fd400078e00ff */
[----:B------:R-:W-:Y:S05]  /*2250*/  @!P0 BRA `(.L_x_26) ;  /* 0x0000000000348947 */ /* 0x000fea0003800000 */
[----:B------:R-:W-:Y:S02]  /*2260*/  ISETP.NE.AND P0, PT, R24, 0x7ff00000, PT ;  /* 0x7ff000001800780c */ /* 0x000fe40003f05270 */
[----:B------:R-:W-:Y:S02]  /*2270*/  LOP3.LUT R15, R5, 0x80000000, R9, 0x48, !PT ;  /* 0x80000000050f7812 */ /* 0x000fe400078e4809 */
[----:B------:R-:W-:-:S13]  /*2280*/  ISETP.EQ.OR P0, PT, R17, RZ, !P0 ;  /* 0x000000ff1100720c */ /* 0x000fda0004702670 */
[----:B------:R-:W-:Y:S01]  /*2290*/  @P0 LOP3.LUT R4, R15, 0x7ff00000, RZ, 0xfc, !PT ;  /* 0x7ff000000f040812 */ /* 0x000fe200078efcff */
[----:B------:R-:W-:Y:S02]  /*22a0*/  @!P0 IMAD.MOV.U32 R14, RZ, RZ, RZ ;  /* 0x000000ffff0e8224 */ /* 0x000fe400078e00ff */
[----:B------:R-:W-:Y:S02]  /*22b0*/  @P0 IMAD.MOV.U32 R14, RZ, RZ, RZ ;  /* 0x000000ffff0e0224 */ /* 0x000fe400078e00ff */
[----:B------:R-:W-:Y:S01]  /*22c0*/  @P0 IMAD.MOV.U32 R15, RZ, RZ, R4 ;  /* 0x000000ffff0f0224 */ /* 0x000fe200078e0004 */
[----:B------:R-:W-:Y:S06]  /*22d0*/  BRA `(.L_x_26) ;  /* 0x0000000000147947 */ /* 0x000fec0003800000 */
.L_x_28:
[----:B------:R-:W-:Y:S01]  /*22e0*/  LOP3.LUT R15, R9, 0x80000, RZ, 0xfc, !PT ;  /* 0x00080000090f7812 */ /* 0x000fe200078efcff */
[----:B------:R-:W-:Y:S01]  /*22f0*/  IMAD.MOV.U32 R14, RZ, RZ, R8 ;  /* 0x000000ffff0e7224 */ /* 0x000fe200078e0008 */
[----:B------:R-:W-:Y:S06]  /*2300*/  BRA `(.L_x_26) ;  /* 0x0000000000087947 */ /* 0x000fec0003800000 */
.L_x_27:
[----:B------:R-:W-:Y:S01]  /*2310*/  LOP3.LUT R15, R5, 0x80000, RZ, 0xfc, !PT ;  /* 0x00080000050f7812 */ /* 0x000fe200078efcff */
[----:B------:R-:W-:-:S07]  /*2320*/  IMAD.MOV.U32 R14, RZ, RZ, R4 ;  /* 0x000000ffff0e7224 */ /* 0x000fce00078e0004 */
.L_x_26:
[----:B------:R-:W-:Y:S05]  /*2330*/  BSYNC.RECONVERGENT B2 ;  /* 0x0000000000027941 */ /* 0x000fea0003800200 */
.L_x_24:
[----:B------:R-:W-:Y:S02]  /*2340*/  IMAD.MOV.U32 R17, RZ, RZ, 0x0 ;  /* 0x00000000ff117424 */ /* 0x000fe400078e00ff */
[----:B------:R-:W-:Y:S02]  /*2350*/  IMAD.MOV.U32 R4, RZ, RZ, R14 ;  /* 0x000000ffff047224 */ /* 0x000fe400078e000e */
[----:B------:R-:W-:Y:S01]  /*2360*/  IMAD.MOV.U32 R5, RZ, RZ, R15 ;  /* 0x000000ffff057224 */ /* 0x000fe200078e000f */
[----:B------:R-:W-:Y:S06]  /*2370*/  RET.REL.NODEC R16 `(_Z22sharedMemoryRiemannSumIdXadL_Z18complex_kernel_gpuIdET_S1_EEEvS1_S1_iPS1_) ;  /* 0xffffffdc10207950 */ /* 0x000fec0003c3ffff */
        .weak           $__internal_1_$__cuda_sm20_dsqrt_rn_f64_mediumpath_v1
        .type           $__internal_1_$__cuda_sm20_dsqrt_rn_f64_mediumpath_v1,@function
        .size           $__internal_1_$__cuda_sm20_dsqrt_rn_f64_mediumpath_v1,($_Z22sharedMemoryRiemannSumIdXadL_Z18complex_kernel_gpuIdET_S1_EEEvS1_S1_iPS1_$__internal_accurate_pow - $__internal_1_$__cuda_sm20_dsqrt_rn_f64_mediumpath_v1)
$__internal_1_$__cuda_sm20_dsqrt_rn_f64_mediumpath_v1:
[----:B------:R-:W-:Y:S01]  /*2380*/  ISETP.GE.U32.AND P0, PT, R10, -0x3400000, PT ;  /* 0xfcc000000a00780c */ /* 0x000fe20003f06070 */
[----:B------:R-:W-:Y:S01]  /*2390*/  BSSY.RECONVERGENT B2, `(.L_x_29) ;  /* 0x0000026000027945 */ /* 0x000fe20003800200 */
[----:B------:R-:W-:Y:S02]  /*23a0*/  IMAD.MOV.U32 R13, RZ, RZ, R15 ;  /* 0x000000ffff0d7224 */ /* 0x000fe400078e000f */
[----:B------:R-:W-:Y:S02]  /*23b0*/  IMAD.MOV.U32 R10, RZ, RZ, R16 ;  /* 0x000000ffff0a7224 */ /* 0x000fe400078e0010 */
[----:B------:R-:W-:-:S07]  /*23c0*/  IMAD.MOV.U32 R11, RZ, RZ, R17 ;  /* 0x000000ffff0b7224 */ /* 0x000fce00078e0011 */
[----:B------:R-:W-:Y:S05]  /*23d0*/  @!P0 BRA `(.L_x_30) ;  /* 0x0000000000208947 */ /* 0x000fea0003800000 */
[----:B------:R-:W-:-:S10]  /*23e0*/  DFMA.RM R10, R10, R12, R18 ;  /* 0x0000000c0a0a722b */ /* 0x000fd40000004012 */
[----:B------:R-:W-:-:S05]  /*23f0*/  IADD3 R12, P0, PT, R10, 0x1, RZ ;  /* 0x000000010a0c7810 */ /* 0x000fca0007f1e0ff */
[----:B------:R-:W-:-:S06]  /*2400*/  IMAD.X R13, RZ, RZ, R11, P0 ;  /* 0x000000ffff0d7224 */ /* 0x000fcc00000e060b */
[----:B------:R-:W-:-:S08]  /*2410*/  DFMA.RP R8, -R10, R12, R8 ;  /* 0x0000000c0a08722b */ /* 0x000fd00000008108 */
[----:B------:R-:W-:-:S06]  /*2420*/  DSETP.GT.AND P0, PT, R8, RZ, PT ;  /* 0x000000ff0800722a */ /* 0x000fcc0003f04000 */
[----:B------:R-:W-:Y:S02]  /*2430*/  FSEL R10, R12, R10, P0 ;  /* 0x0000000a0c0a7208 */ /* 0x000fe40000000000 */
[----:B------:R-:W-:Y:S01]  /*2440*/  FSEL R11, R13, R11, P0 ;  /* 0x0000000b0d0b7208 */ /* 0x000fe20000000000 */
[----:B------:R-:W-:Y:S06]  /*2450*/  BRA `(.L_x_31) ;  /* 0x0000000000647947 */ /* 0x000fec0003800000 */
.L_x_30:
[----:B------:R-:W-:-:S14]  /*2460*/  DSETP.NE.AND P0, PT, R8, RZ, PT ;  /* 0x000000ff0800722a */ /* 0x000fdc0003f05000 */
[----:B------:R-:W-:Y:S05]  /*2470*/  @!P0 BRA `(.L_x_32) ;  /* 0x0000000000588947 */ /* 0x000fea0003800000 */
[----:B------:R-:W-:-:S13]  /*2480*/  ISETP.GE.AND P0, PT, R9, RZ, PT ;  /* 0x000000ff0900720c */ /* 0x000fda0003f06270 */
[----:B------:R-:W-:Y:S02]  /*2490*/  @!P0 IMAD.MOV.U32 R10, RZ, RZ, 0x0 ;  /* 0x00000000ff0a8424 */ /* 0x000fe400078e00ff */
[----:B------:R-:W-:Y:S01]  /*24a0*/  @!P0 IMAD.MOV.U32 R11, RZ, RZ, -0x80000 ;  /* 0xfff80000ff0b8424 */ /* 0x000fe200078e00ff */
[----:B------:R-:W-:Y:S06]  /*24b0*/  @!P0 BRA `(.L_x_31) ;  /* 0x00000000004c8947 */ /* 0x000fec0003800000 */
[----:B------:R-:W-:-:S13]  /*24c0*/  ISETP.GT.AND P0, PT, R9, 0x7fefffff, PT ;  /* 0x7fefffff0900780c */ /* 0x000fda0003f04270 */
[----:B------:R-:W-:Y:S05]  /*24d0*/  @P0 BRA `(.L_x_32) ;  /* 0x0000000000400947 */ /* 0x000fea0003800000 */
[----:B------:R-:W-:Y:S01]  /*24e0*/  DMUL R8, R8, 8.11296384146066816958e+31 ;  /* 0x4690000008087828 */ /* 0x000fe20000000000 */
[----:B------:R-:W-:Y:S02]  /*24f0*/  IMAD.MOV.U32 R10, RZ, RZ, RZ ;  /* 0x000000ffff0a7224 */ /* 0x000fe400078e00ff */
[----:B------:R-:W-:Y:S02]  /*2500*/  IMAD.MOV.U32 R14, RZ, RZ, 0x0 ;  /* 0x00000000ff0e7424 */ /* 0x000fe400078e00ff */
[----:B------:R-:W-:Y:S01]  /*2510*/  IMAD.MOV.U32 R15, RZ, RZ, 0x3fd80000 ;  /* 0x3fd80000ff0f7424 */ /* 0x000fe200078e00ff */
[----:B------:R-:W0:Y:S02]  /*2520*/  MUFU.RSQ64H R11, R9 ;  /* 0x00000009000b7308 */ /* 0x000e240000001c00 */
[----:B0-----:R-:W-:-:S08]  /*2530*/  DMUL R12, R10, R10 ;  /* 0x0000000a0a0c7228 */ /* 0x001fd00000000000 */
[----:B------:R-:W-:-:S08]  /*2540*/  DFMA R12, R8, -R12, 1 ;  /* 0x3ff00000080c742b */ /* 0x000fd0000000080c */
[----:B------:R-:W-:Y:S02]  /*2550*/  DFMA R14, R12, R14, 0.5 ;  /* 0x3fe000000c0e742b */ /* 0x000fe4000000000e */
[----:B------:R-:W-:-:S08]  /*2560*/  DMUL R12, R10, R12 ;  /* 0x0000000c0a0c7228 */ /* 0x000fd00000000000 */
[----:B------:R-:W-:-:S08]  /*2570*/  DFMA R12, R14, R12, R10 ;  /* 0x0000000c0e0c722b */ /* 0x000fd0000000000a */
[----:B------:R-:W-:Y:S02]  /*2580*/  DMUL R10, R8, R12 ;  /* 0x0000000c080a7228 */ /* 0x000fe40000000000 */
[----:B------:R-:W-:-:S06]  /*2590*/  VIADD R13, R13, 0xfff00000 ;  /* 0xfff000000d0d7836 */ /* 0x000fcc0000000000 */
[----:B------:R-:W-:-:S08]  /*25a0*/  DFMA R14, R10, -R10, R8 ;  /* 0x8000000a0a0e722b */ /* 0x000fd00000000008 */
[----:B------:R-:W-:-:S10]  /*25b0*/  DFMA R10, R12, R14, R10 ;  /* 0x0000000e0c0a722b */ /* 0x000fd4000000000a */
[----:B------:R-:W-:Y:S01]  /*25c0*/  VIADD R11, R11, 0xfcb00000 ;  /* 0xfcb000000b0b7836 */ /* 0x000fe20000000000 */
[----:B------:R-:W-:Y:S06]  /*25d0*/  BRA `(.L_x_31) ;  /* 0x0000000000047947 */ /* 0x000fec0003800000 */
.L_x_32:
[----:B------:R-:W-:-:S11]  /*25e0*/  DADD R10, R8, R8 ;  /* 0x00000000080a7229 */ /* 0x000fd60000000008 */
.L_x_31:
[----:B------:R-:W-:Y:S05]  /*25f0*/  BSYNC.RECONVERGENT B2 ;  /* 0x0000000000027941 */ /* 0x000fea0003800200 */
.L_x_29:
[----:B------:R-:W-:Y:S02]  /*2600*/  IMAD.MOV.U32 R23, RZ, RZ, 0x0 ;  /* 0x00000000ff177424 */ /* 0x000fe400078e00ff */
[----:B------:R-:W-:Y:S02]  /*2610*/  IMAD.MOV.U32 R24, RZ, RZ, R10 ;  /* 0x000000ffff187224 */ /* 0x000fe400078e000a */
[----:B------:R-:W-:Y:S01]  /*2620*/  IMAD.MOV.U32 R25, RZ, RZ, R11 ;  /* 0x000000ffff197224 */ /* 0x000fe200078e000b */
[----:B------:R-:W-:Y:S06]  /*2630*/  RET.REL.NODEC R22 `(_Z22sharedMemoryRiemannSumIdXadL_Z18complex_kernel_gpuIdET_S1_EEEvS1_S1_iPS1_) ;  /* 0xffffffd816707950 */ /* 0x000fec0003c3ffff */
        .type           $_Z22sharedMemoryRiemannSumIdXadL_Z18complex_kernel_gpuIdET_S1_EEEvS1_S1_iPS1_$__internal_accurate_pow,@function
        .size           $_Z22sharedMemoryRiemannSumIdXadL_Z18complex_kernel_gpuIdET_S1_EEEvS1_S1_iPS1_$__internal_accurate_pow,($_Z22sharedMemoryRiemannSumIdXadL_Z18complex_kernel_gpuIdET_S1_EEEvS1_S1_iPS1_$__internal_trig_reduction_slowpathd - $_Z22sharedMemoryRiemannSumIdXadL_Z18complex_kernel_gpuIdET_S1_EEEvS1_S1_iPS1_$__internal_accurate_pow)
$_Z22sharedMemoryRiemannSumIdXadL_Z18complex_kernel_gpuIdET_S1_EEEvS1_S1_iPS1_$__internal_accurate_pow:
[----:B------:R-:W-:Y:S01]  /*2640*/  ISETP.GT.U32.AND P0, PT, R21, 0xfffff, PT ;  /* 0x000fffff1500780c */ /* 0x000fe20003f04070 */
[--C-:B------:R-:W-:Y:S01]  /*2650*/  IMAD.MOV.U32 R10, RZ, RZ, R21.reuse ;  /* 0x000000ffff0a7224 */ /* 0x100fe200078e0015 */
[----:B------:R-:W-:Y:S01]  /*2660*/  UMOV UR4, 0x7d2cafe2 ;  /* 0x7d2cafe200047882 */ /* 0x000fe20000000000 */
[----:B------:R-:W-:Y:S01]  /*2670*/  IMAD.MOV.U32 R12, RZ, RZ, R20 ;  /* 0x000000ffff0c7224 */ /* 0x000fe200078e0014 */
[----:B------:R-:W-:Y:S01]  /*2680*/  UMOV UR5, 0x3eb0f5ff ;  /* 0x3eb0f5ff00057882 */ /* 0x000fe20000000000 */
[----:B------:R-:W-:Y:S01]  /*2690*/  IMAD.MOV.U32 R18, RZ, RZ, RZ ;  /* 0x000000ffff127224 */ /* 0x000fe200078e00ff */
[----:B------:R-:W-:Y:S01]  /*26a0*/  SHF.R.U32.HI R27, RZ, 0x14, R21 ;  /* 0x00000014ff1b7819 */ /* 0x000fe20000011615 */
[----:B------:R-:W-:Y:S01]  /*26b0*/  IMAD.MOV.U32 R16, RZ, RZ, 0x41ad3b5a ;  /* 0x41ad3b5aff107424 */ /* 0x000fe200078e00ff */
[----:B------:R-:W-:Y:S01]  /*26c0*/  UMOV UR14, 0x3b39803f ;  /* 0x3b39803f000e7882 */ /* 0x000fe20000000000 */
[----:B------:R-:W-:Y:S01]  /*26d0*/  IMAD.MOV.U32 R17, RZ, RZ, 0x3ed0f5d2 ;  /* 0x3ed0f5d2ff117424 */ /* 0x000fe200078e00ff */
[----:B------:R-:W-:-:S03]  /*26e0*/  UMOV UR15, 0x3c7abc9e ;  /* 0x3c7abc9e000f7882 */ /* 0x000fc60000000000 */
[----:B------:R-:W-:-:S10]  /*26f0*/  @!P0 DMUL R22, R20, 1.80143985094819840000e+16 ;  /* 0x4350000014168828 */ /* 0x000fd40000000000 */
[----:B------:R-:W-:Y:S01]  /*2700*/  @!P0 IMAD.MOV.U32 R10, RZ, RZ, R23 ;  /* 0x000000ffff0a8224 */ /* 0x000fe200078e0017 */
[----:B------:R-:W-:Y:S01]  /*2710*/  @!P0 LEA.HI R27, R23, 0xffffffca, RZ, 0xc ;  /* 0xffffffca171b8811 */ /* 0x000fe200078f60ff */
[----:B------:R-:W-:-:S03]  /*2720*/  @!P0 IMAD.MOV.U32 R12, RZ, RZ, R22 ;  /* 0x000000ffff0c8224 */ /* 0x000fc600078e0016 */
[----:B------:R-:W-:-:S04]  /*2730*/  LOP3.LUT R10, R10, 0x800fffff, RZ, 0xc0, !PT ;  /* 0x800fffff0a0a7812 */ /* 0x000fc800078ec0ff */
[----:B------:R-:W-:-:S04]  /*2740*/  LOP3.LUT R13, R10, 0x3ff00000, RZ, 0xfc, !PT ;  /* 0x3ff000000a0d7812 */ /* 0x000fc800078efcff */
[----:B------:R-:W-:-:S13]  /*2750*/  ISETP.GE.U32.AND P1, PT, R13, 0x3ff6a09f, PT ;  /* 0x3ff6a09f0d00780c */ /* 0x000fda0003f26070 */
        /* <DEDUP_REMOVED lines=22> */
[----:B------:R-:W-:Y:S01]  /*28c0*/  UMOV UR5, 0x3f624924 ;  /* 0x3f62492400057882 */ /* 0x000fe20000000000 */
[----:B------:R-:W-:-:S05]  /*28d0*/  DADD R14, R12, -R10 ;  /* 0x000000000c0e7229 */ /* 0x000fca000000080a */
[----:B------:R-:W-:Y:S01]  /*28e0*/  DFMA R16, R24, R16, UR4 ;  /* 0x0000000418107e2b */ /* 0x000fe20008000010 */
[----:B------:R-:W-:Y:S01]  /*28f0*/  UMOV UR4, 0x99999dfb ;  /* 0x99999dfb00047882 */ /* 0x000fe20000000000 */
[----:B------:R-:W-:Y:S01]  /*2900*/  UMOV UR5, 0x3f899999 ;  /* 0x3f89999900057882 */ /* 0x000fe20000000000 */
[----:B------:R-:W-:-:S05]  /*2910*/  DADD R14, R14, R14 ;  /* 0x000000000e0e7229 */ /* 0x000fca000000000e */
[----:B------:R-:W-:Y:S01]  /*2920*/  DFMA R16, R24, R16, UR4 ;  /* 0x0000000418107e2b */ /* 0x000fe20008000010 */
[----:B------:R-:W-:Y:S01]  /*2930*/  UMOV UR4, 0x55555555 ;  /* 0x5555555500047882 */ /* 0x000fe20000000000 */
[----:B------:R-:W-:Y:S01]  /*2940*/  UMOV UR5, 0x3fb55555 ;  /* 0x3fb5555500057882 */ /* 0x000fe20000000000 */
[----:B------:R-:W-:-:S05]  /*2950*/  DFMA R14, R12, -R10, R14 ;  /* 0x8000000a0c0e722b */ /* 0x000fca000000000e */
[----:B------:R-:W-:-:S03]  /*2960*/  DFMA R12, R24, R16, UR4 ;  /* 0x00000004180c7e2b */ /* 0x000fc60008000010 */
[----:B------:R-:W-:-:S05]  /*2970*/  DMUL R14, R18, R14 ;  /* 0x0000000e120e7228 */ /* 0x000fca0000000000 */
[----:B------:R-:W-:Y:S01]  /*2980*/  DADD R18, -R12, UR4 ;  /* 0x000000040c127e29 */ /* 0x000fe20008000100 */
[----:B------:R-:W-:Y:S01]  /*2990*/  UMOV UR4, 0xb9e7b0 ;  /* 0x00b9e7b000047882 */ /* 0x000fe20000000000 */
[----:B------:R-:W-:-:S03]  /*29a0*/  UMOV UR5, 0x3c46a4cb ;  /* 0x3c46a4cb00057882 */ /* 0x000fc60000000000 */
[----:B------:R-:W-:Y:S02]  /*29b0*/  VIADD R23, R15, 0x100000 ;  /* 0x001000000f177836 */ /* 0x000fe40000000000 */
[----:B------:R-:W-:Y:S01]  /*29c0*/  IMAD.MOV.U32 R22, RZ, RZ, R14 ;  /* 0x000000ffff167224 */ /* 0x000fe200078e000e */
[----:B------:R-:W-:Y:S02]  /*29d0*/  DFMA R16, R24, R16, R18 ;  /* 0x000000101810722b */ /* 0x000fe40000000012 */
[----:B------:R-:W-:-:S08]  /*29e0*/  DMUL R18, R10, R10 ;  /* 0x0000000a0a127228 */ /* 0x000fd00000000000 */
[C---:B------:R-:W-:Y:S02]  /*29f0*/  DFMA R20, R10.reuse, R10, -R18 ;  /* 0x0000000a0a14722b */ /* 0x040fe40000000812 */
[----:B------:R-:W-:-:S06]  /*2a00*/  DMUL R24, R10, R18 ;  /* 0x000000120a187228 */ /* 0x000fcc0000000000 */
[----:B------:R-:W-:Y:S02]  /*2a10*/  DFMA R20, R10, R22, R20 ;  /* 0x000000160a14722b */ /* 0x000fe40000000014 */
[----:B------:R-:W-:Y:S01]  /*2a20*/  DADD R22, R16, -UR4 ;  /* 0x8000000410167e29 */ /* 0x000fe20008000000 */
[----:B------:R-:W-:Y:S01]  /*2a30*/  UMOV UR4, 0x80000000 ;  /* 0x8000000000047882 */ /* 0x000fe20000000000 */
[----:B------:R-:W-:Y:S01]  /*2a40*/  DFMA R16, R10, R18, -R24 ;  /* 0x000000120a10722b */ /* 0x000fe20000000818 */
[----:B------:R-:W-:-:S07]  /*2a50*/  UMOV UR5, 0x43300000 ;  /* 0x4330000000057882 */ /* 0x000fce0000000000 */
[----:B------:R-:W-:Y:S02]  /*2a60*/  DFMA R16, R14, R18, R16 ;  /* 0x000000120e10722b */ /* 0x000fe40000000010 */
[----:B------:R-:W-:-:S06]  /*2a70*/  DADD R18, R12, R22 ;  /* 0x000000000c127229 */ /* 0x000fcc0000000016 */
[----:B------:R-:W-:Y:S02]  /*2a80*/  DFMA R16, R10, R20, R16 ;  /* 0x000000140a10722b */ /* 0x000fe40000000010 */
[----:B------:R-:W-:Y:S02]  /*2a90*/  DADD R20, R12, -R18 ;  /* 0x000000000c147229 */ /* 0x000fe40000000812 */
[----:B------:R-:W-:-:S06]  /*2aa0*/  DMUL R12, R18, R24 ;  /* 0x00000018120c7228 */ /* 0x000fcc0000000000 */
[----:B------:R-:W-:Y:S02]  /*2ab0*/  DADD R22, R22, R20 ;  /* 0x0000000016167229 */ /* 0x000fe40000000014 */
[----:B------:R-:W-:-:S08]  /*2ac0*/  DFMA R20, R18, R24, -R12 ;  /* 0x000000181214722b */ /* 0x000fd0000000080c */
[----:B------:R-:W-:-:S08]  /*2ad0*/  DFMA R16, R18, R16, R20 ;  /* 0x000000101210722b */ /* 0x000fd00000000014 */
[----:B------:R-:W-:-:S08]  /*2ae0*/  DFMA R22, R22, R24, R16 ;  /* 0x000000181616722b */ /* 0x000fd00000000010 */
[----:B------:R-:W-:-:S08]  /*2af0*/  DADD R18, R12, R22 ;  /* 0x000000000c127229 */ /* 0x000fd00000000016 */
[--C-:B------:R-:W-:Y:S02]  /*2b00*/  DADD R16, R10, R18.reuse ;  /* 0x000000000a107229 */ /* 0x100fe40000000012 */
[----:B------:R-:W-:-:S06]  /*2b10*/  DADD R12, R12, -R18 ;  /* 0x000000000c0c7229 */ /* 0x000fcc0000000812 */
[----:B------:R-:W-:Y:S02]  /*2b20*/  DADD R10, R10, -R16 ;  /* 0x000000000a0a7229 */ /* 0x000fe40000000810 */
[----:B------:R-:W-:-:S06]  /*2b30*/  DADD R12, R22, R12 ;  /* 0x00000000160c7229 */ /* 0x000fcc000000000c */
[----:B------:R-:W-:-:S08]  /*2b40*/  DADD R10, R18, R10 ;  /* 0x00000000120a7229 */ /* 0x000fd0000000000a */
[----:B------:R-:W-:Y:S01]  /*2b50*/  DADD R10, R12, R10 ;  /* 0x000000000c0a7229 */ /* 0x000fe2000000000a */
[C---:B------:R-:W-:Y:S02]  /*2b60*/  VIADD R12, R27.reuse, 0xfffffc01 ;  /* 0xfffffc011b0c7836 */ /* 0x040fe40000000000 */
[----:B------:R-:W-:Y:S02]  /*2b70*/  @P1 VIADD R12, R27, 0xfffffc02 ;  /* 0xfffffc021b0c1836 */ /* 0x000fe40000000000 */
[----:B------:R-:W-:-:S03]  /*2b80*/  IMAD.MOV.U32 R13, RZ, RZ, 0x43300000 ;  /* 0x43300000ff0d7424 */ /* 0x000fc600078e00ff */
[----:B------:R-:W-:Y:S01]  /*2b90*/  DADD R18, R14, R10 ;  /* 0x000000000e127229 */ /* 0x000fe2000000000a */
[----:B------:R-:W-:-:S06]  /*2ba0*/  LOP3.LUT R12, R12, 0x80000000, RZ, 0x3c, !PT ;  /* 0x800000000c0c7812 */ /* 0x000fcc00078e3cff */
[----:B------:R-:W-:Y:S01]  /*2bb0*/  DADD R12, R12, -UR4 ;  /* 0x800000040c0c7e29 */ /* 0x000fe20008000000 */
[----:B------:R-:W-:Y:S01]  /*2bc0*/  UMOV UR4, 0xfefa39ef ;  /* 0xfefa39ef00047882 */ /* 0x000fe20000000000 */
[----:B------:R-:W-:Y:S01]  /*2bd0*/  DADD R14, R16, R18 ;  /* 0x00000000100e7229 */ /* 0x000fe20000000012 */
[----:B------:R-:W-:-:S07]  /*2be0*/  UMOV UR5, 0x3fe62e42 ;  /* 0x3fe62e4200057882 */ /* 0x000fce0000000000 */
[--C-:B------:R-:W-:Y:S02]  /*2bf0*/  DFMA R10, R12, UR4, R14.reuse ;  /* 0x000000040c0a7c2b */ /* 0x100fe4000800000e */
[----:B------:R-:W-:-:S06]  /*2c00*/  DADD R16, R16, -R14 ;  /* 0x0000000010107229 */ /* 0x000fcc000000080e */
[----:B------:R-:W-:Y:S02]  /*2c10*/  DFMA R20, R12, -UR4, R10 ;  /* 0x800000040c147c2b */ /* 0x000fe4000800000a */
[----:B------:R-:W-:-:S06]  /*2c20*/  DADD R16, R18, R16 ;  /* 0x0000000012107229 */ /* 0x000fcc0000000010 */
[----:B------:R-:W-:-:S08]  /*2c30*/  DADD R20, -R14, R20 ;  /* 0x000000000e147229 */ /* 0x000fd00000000114 */
[----:B------:R-:W-:-:S08]  /*2c40*/  DADD R16, R16, -R20 ;  /* 0x0000000010107229 */ /* 0x000fd00000000814 */
[----:B------:R-:W-:-:S08]  /*2c50*/  DFMA R16, R12, UR14, R16 ;  /* 0x0000000e0c107c2b */ /* 0x000fd00008000010 */
[----:B------:R-:W-:-:S08]  /*2c60*/  DADD R12, R10, R16 ;  /* 0x000000000a0c7229 */ /* 0x000fd00000000010 */
[----:B------:R-:W-:Y:S02]  /*2c70*/  DADD R10, R10, -R12 ;  /* 0x000000000a0a7229 */ /* 0x000fe4000000080c */
[----:B------:R-:W-:-:S06]  /*2c80*/  DMUL R14, R12, 2.5 ;  /* 0x400400000c0e7828 */ /* 0x000fcc0000000000 */
[----:B------:R-:W-:Y:S02]  /*2c90*/  DADD R10, R16, R10 ;  /* 0x00000000100a7229 */ /* 0x000fe4000000000a */
[----:B------:R-:W-:-:S08]  /*2ca0*/  DFMA R18, R12, 2.5, -R14 ;  /* 0x400400000c12782b */ /* 0x000fd0000000080e */
[----:B------:R-:W-:Y:S01]  /*2cb0*/  DFMA R18, R10, 2.5, R18 ;  /* 0x400400000a12782b */ /* 0x000fe20000000012 */
[----:B------:R-:W-:Y:S02]  /*2cc0*/  IMAD.MOV.U32 R10, RZ, RZ, 0x652b82fe ;  /* 0x652b82feff0a7424 */ /* 0x000fe400078e00ff */
[----:B------:R-:W-:-:S05]  /*2cd0*/  IMAD.MOV.U32 R11, RZ, RZ, 0x3ff71547 ;  /* 0x3ff71547ff0b7424 */ /* 0x000fca00078e00ff */
[----:B------:R-:W-:-:S08]  /*2ce0*/  DADD R12, R14, R18 ;  /* 0x000000000e0c7229 */ /* 0x000fd00000000012 */
[----:B------:R-:W-:Y:S02]  /*2cf0*/  DFMA R10, R12, R10, 6.75539944105574400000e+15 ;  /* 0x433800000c0a742b */ /* 0x000fe4000000000a */
[----:B------:R-:W-:Y:S01]  /*2d00*/  FSETP.GEU.AND P0, PT, |R13|, 4.1917929649353027344, PT ;  /* 0x4086232b0d00780b */ /* 0x000fe20003f0e200 */
[----:B------:R-:W-:-:S05]  /*2d10*/  DADD R14, R14, -R12 ;  /* 0x000000000e0e7229 */ /* 0x000fca000000080c */
[----:B------:R-:W-:-:S03]  /*2d20*/  DADD R16, R10, -6.75539944105574400000e+15 ;  /* 0xc33800000a107429 */ /* 0x000fc60000000000 */
[----:B------:R-:W-:-:S05]  /*2d30*/  DADD R18, R18, R14 ;  /* 0x0000000012127229 */ /* 0x000fca000000000e */
[----:B------:R-:W-:Y:S01]  /*2d40*/  DFMA R20, R16, -UR4, R12 ;  /* 0x8000000410147c2b */ /* 0x000fe2000800000c */
        /* <DEDUP_REMOVED lines=33> */
[----:B------:R-:W-:-:S10]  /*2f60*/  DFMA R16, R16, R20, 1 ;  /* 0x3ff000001010742b */ /* 0x000fd40000000014 */
[----:B------:R-:W-:Y:S02]  /*2f70*/  IMAD R15, R10, 0x100000, R17 ;  /* 0x001000000a0f7824 */ /* 0x000fe400078e0211 */
[----:B------:R-:W-:Y:S01]  /*2f80*/  IMAD.MOV.U32 R14, RZ, RZ, R16 ;  /* 0x000000ffff0e7224 */ /* 0x000fe200078e0010 */
[----:B------:R-:W-:Y:S06]  /*2f90*/  @!P0 BRA `(.L_x_33) ;  /* 0x0000000000308947 */ /* 0x000fec0003800000 */
[----:B------:R-:W-:Y:S01]  /*2fa0*/  FSETP.GEU.AND P1, PT, |R13|, 4.2275390625, PT ;  /* 0x408748000d00780b */ /* 0x000fe20003f2e200 */
[C---:B------:R-:W-:Y:S02]  /*2fb0*/  DADD R14, R12.reuse, +INF ;  /* 0x7ff000000c0e7429 */ /* 0x040fe40000000000 */
[----:B------:R-:W-:-:S08]  /*2fc0*/  DSETP.GEU.AND P0, PT, R12, RZ, PT ;  /* 0x000000ff0c00722a */ /* 0x000fd00003f0e000 */
[----:B------:R-:W-:Y:S02]  /*2fd0*/  FSEL R14, R14, RZ, P0 ;  /* 0x000000ff0e0e7208 */ /* 0x000fe40000000000 */
[----:B------:R-:W-:Y:S02]  /*2fe0*/  @!P1 LEA.HI R11, R10, R10, RZ, 0x1 ;  /* 0x0000000a0a0b9211 */ /* 0x000fe400078f08ff */
[----:B------:R-:W-:Y:S02]  /*2ff0*/  FSEL R15, R15, RZ, P0 ;  /* 0x000000ff0f0f7208 */ /* 0x000fe40000000000 */
[----:B------:R-:W-:-:S05]  /*3000*/  @!P1 SHF.R.S32.HI R11, RZ, 0x1, R11 ;  /* 0x00000001ff0b9819 */ /* 0x000fca000001140b */
[----:B------:R-:W-:Y:S02]  /*3010*/  @!P1 IMAD.IADD R10, R10, 0x1, -R11 ;  /* 0x000000010a0a9824 */ /* 0x000fe400078e0a0b */
[----:B------:R-:W-:-:S03]  /*3020*/  @!P1 IMAD R17, R11, 0x100000, R17 ;  /* 0x001000000b119824 */ /* 0x000fc600078e0211 */
[----:B------:R-:W-:Y:S01]  /*3030*/  @!P1 LEA R11, R10, 0x3ff00000, 0x14 ;  /* 0x3ff000000a0b9811 */ /* 0x000fe200078ea0ff */
[----:B------:R-:W-:-:S06]  /*3040*/  @!P1 IMAD.MOV.U32 R10, RZ, RZ, RZ ;  /* 0x000000ffff0a9224 */ /* 0x000fcc00078e00ff */
[----:B------:R-:W-:-:S11]  /*3050*/  @!P1 DMUL R14, R16, R10 ;  /* 0x0000000a100e9228 */ /* 0x000fd60000000000 */
.L_x_33:
[----:B------:R-:W-:Y:S01]  /*3060*/  DFMA R18, R18, R14, R14 ;  /* 0x0000000e1212722b */ /* 0x000fe2000000000e */
[----:B------:R-:W-:Y:S01]  /*3070*/  IMAD.MOV.U32 R27, RZ, RZ, 0x0 ;  /* 0x00000000ff1b7424 */ /* 0x000fe200078e00ff */
[----:B------:R-:W-:-:S08]  /*3080*/  DSETP.NEU.AND P0, PT, |R14|, +INF , PT ;  /* 0x7ff000000e00742a */ /* 0x000fd00003f0d200 */
[----:B------:R-:W-:Y:S02]  /*3090*/  FSEL R12, R14, R18, !P0 ;  /* 0x000000120e0c7208 */ /* 0x000fe40004000000 */
[----:B------:R-:W-:Y:S01]  /*30a0*/  FSEL R14, R15, R19, !P0 ;  /* 0x000000130f0e7208 */ /* 0x000fe20004000000 */
[----:B------:R-:W-:Y:S06]  /*30b0*/  RET.REL.NODEC R26 `(_Z22sharedMemoryRiemannSumIdXadL_Z18complex_kernel_gpuIdET_S1_EEEvS1_S1_iPS1_) ;  /* 0xffffffcc1ad07950 */ /* 0x000fec0003c3ffff */
        .type           $_Z22sharedMemoryRiemannSumIdXadL_Z18complex_kernel_gpuIdET_S1_EEEvS1_S1_iPS1_$__internal_trig_reduction_slowpathd,@function
        .size           $_Z22sharedMemoryRiemannSumIdXadL_Z18complex_kernel_gpuIdET_S1_EEEvS1_S1_iPS1_$__internal_trig_reduction_slowpathd,(.L_x_91 - $_Z22sharedMemoryRiemannSumIdXadL_Z18complex_kernel_gpuIdET_S1_EEEvS1_S1_iPS1_$__internal_trig_reduction_slowpathd)
$_Z22sharedMemoryRiemannSumIdXadL_Z18complex_kernel_gpuIdET_S1_EEEvS1_S1_iPS1_$__internal_trig_reduction_slowpathd:
[--C-:B------:R-:W-:Y:S01]  /*30c0*/  SHF.R.U32.HI R16, RZ, 0x14, R23.reuse ;  /* 0x00000014ff107819 */ /* 0x100fe20000011617 */
[----:B------:R-:W-:Y:S02]  /*30d0*/  IMAD.MOV.U32 R13, RZ, RZ, R23 ;  /* 0x000000ffff0d7224 */ /* 0x000fe400078e0017 */
[----:B------:R-:W-:Y:S01]  /*30e0*/  IMAD.MOV.U32 R8, RZ, RZ, RZ ;  /* 0x000000ffff087224 */ /* 0x000fe200078e00ff */
[----:B------:R-:W-:-:S04]  /*30f0*/  LOP3.LUT R9, R16, 0x7ff, RZ, 0xc0, !PT ;  /* 0x000007ff10097812 */ /* 0x000fc800078ec0ff */
[----:B------:R-:W-:-:S13]  /*3100*/  ISETP.NE.AND P0, PT, R9, 0x7ff, PT ;  /* 0x000007ff0900780c */ /* 0x000fda0003f05270 */
[----:B------:R-:W-:Y:S05]  /*3110*/  @!P0 BRA `(.L_x_34) ;  /* 0x0000000800448947 */ /* 0x000fea0003800000 */
[----:B------:R-:W-:Y:S01]  /*3120*/  VIADD R8, R9, 0xfffffc00 ;  /* 0xfffffc0009087836 */ /* 0x000fe20000000000 */
[----:B------:R-:W-:Y:S01]  /*3130*/  BSSY.RECONVERGENT B3, `(.L_x_35) ;  /* 0x000002e000037945 */ /* 0x000fe20003800200 */
[----:B------:R-:W-:-:S03]  /*3140*/  CS2R R10, SRZ ;  /* 0x00000000000a7805 */ /* 0x000fc6000001ff00 */
[----:B------:R-:W-:Y:S02]  /*3150*/  SHF.R.U32.HI R19, RZ, 0x6, R8 ;  /* 0x00000006ff137819 */ /* 0x000fe40000011608 */
[----:B------:R-:W-:Y:S02]  /*3160*/  ISETP.GE.U32.AND P0, PT, R8, 0x80, PT ;  /* 0x000000800800780c */ /* 0x000fe40003f06070 */
[C---:B------:R-:W-:Y:S02]  /*3170*/  IADD3 R14, PT, PT, -R19.reuse, 0x13, RZ ;  /* 0x00000013130e7810 */ /* 0x040fe40007ffe1ff */
[----:B------:R-:W-:Y:S02]  /*3180*/  IADD3 R15, PT, PT, -R19, 0xf, RZ ;  /* 0x0000000f130f7810 */ /* 0x000fe40007ffe1ff */
[----:B------:R-:W-:-:S04]  /*3190*/  SEL R14, R14, 0x12, P0 ;  /* 0x000000120e0e7807 */ /* 0x000fc80000000000 */
[----:B------:R-:W-:-:S13]  /*31a0*/  ISETP.GE.AND P0, PT, R15, R14, PT ;  /* 0x0000000e0f00720c */ /* 0x000fda0003f06270 */
[----:B------:R-:W-:Y:S05]  /*31b0*/  @P0 BRA `(.L_x_36) ;  /* 0x0000000000940947 */ /* 0x000fea0003800000 */
[----:B------:R-:W0:Y:S01]  /*31c0*/  LDC.64 R8, c[0x0][0x358] ;  /* 0x0000d600ff087b82 */ /* 0x000e220000000a00 */
[C---:B------:R-:W-:Y:S01]  /*31d0*/  SHF.L.U64.HI R25, R12.reuse, 0xb, R13 ;  /* 0x0000000b0c197819 */ /* 0x040fe2000001020d */
[----:B------:R-:W-:Y:S01]  /*31e0*/  BSSY.RECONVERGENT B4, `(.L_x_37) ;  /* 0x0000021000047945 */ /* 0x000fe20003800200 */
[----:B------:R-:W-:Y:S01]  /*31f0*/  IMAD.SHL.U32 R17, R12, 0x800, RZ ;  /* 0x000008000c117824 */ /* 0x000fe200078e00ff */
[----:B------:R-:W-:Y:S01]  /*3200*/  IADD3 R22, PT, PT, RZ, -R19, -R14 ;  /* 0x80000013ff167210 */ /* 0x000fe20007ffe80e */
[----:B------:R-:W-:Y:S01]  /*3210*/  IMAD.MOV.U32 R24, RZ, RZ, RZ ;  /* 0x000000ffff187224 */ /* 0x000fe200078e00ff */
[----:B------:R-:W-:Y:S02]  /*3220*/  CS2R R10, SRZ ;  /* 0x00000000000a7805 */ /* 0x000fe4000001ff00 */
[----:B------:R-:W-:-:S07]  /*3230*/  LOP3.LUT R25, R25, 0x80000000, RZ, 0xfc, !PT ;  /* 0x8000000019197812 */ /* 0x000fce00078efcff */
.L_x_38:
[----:B------:R-:W1:Y:S01]  /*3240*/  LDC.64 R12, c[0x4][RZ] ;  /* 0x01000000ff0c7b82 */ /* 0x000e620000000a00 */
[----:B0-----:R-:W-:Y:S02]  /*3250*/  R2UR UR4, R8 ;  /* 0x00000000080472ca */ /* 0x001fe400000e0000 */
[----:B------:R-:W-:Y:S01]  /*3260*/  R2UR UR5, R9 ;  /* 0x00000000090572ca */ /* 0x000fe200000e0000 */
[----:B-1----:R-:W-:-:S12]  /*3270*/  IMAD.WIDE R12, R15, 0x8, R12 ;  /* 0x000000080f0c7825 */ /* 0x002fd800078e020c */
[----:B------:R-:W2:Y:S01]  /*3280*/  LDG.E.64.CONSTANT R12, desc[UR4][R12.64] ;  /* 0x000000040c0c7981 */ /* 0x000ea2000c1e9b00 */
[----:B------:R-:W-:Y:S02]  /*3290*/  VIADD R22, R22, 0x1 ;  /* 0x0000000116167836 */ /* 0x000fe40000000000 */
[----:B------:R-:W-:Y:S02]  /*32a0*/  VIADD R15, R15, 0x1 ;  /* 0x000000010f0f7836 */ /* 0x000fe40000000000 */
[----:B--2---:R-:W-:-:S04]  /*32b0*/  IMAD.WIDE.U32 R10, P3, R12, R17, R10 ;  /* 0x000000110c0a7225 */ /* 0x004fc8000786000a */
[----:B------:R-:W-:Y:S02]  /*32c0*/  IMAD R27, R12, R25, RZ ;  /* 0x000000190c1b7224 */ /* 0x000fe400078e02ff */
[CC--:B------:R-:W-:Y:S02]  /*32d0*/  IMAD R26, R13.reuse, R17.reuse, RZ ;  /* 0x000000110d1a7224 */ /* 0x0c0fe400078e02ff */
[----:B------:R-:W-:Y:S01]  /*32e0*/  IMAD.HI.U32 R29, R13, R17, RZ ;  /* 0x000000110d1d7227 */ /* 0x000fe200078e00ff */
[----:B------:R-:W-:-:S03]  /*32f0*/  IADD3 R11, P0, PT, R27, R11, RZ ;  /* 0x0000000b1b0b7210 */ /* 0x000fc60007f1e0ff */
[----:B------:R-:W-:Y:S01]  /*3300*/  IMAD R27, R24, 0x8, R1 ;  /* 0x00000008181b7824 */ /* 0x000fe200078e0201 */
[----:B------:R-:W-:Y:S01]  /*3310*/  IADD3 R11, P1, PT, R26, R11, RZ ;  /* 0x0000000b1a0b7210 */ /* 0x000fe20007f3e0ff */
[----:B------:R-:W-:-:S04]  /*3320*/  IMAD.HI.U32 R26, R12, R25, RZ ;  /* 0x000000190c1a7227 */ /* 0x000fc800078e00ff */
[----:B------:R-:W-:Y:S01]  /*3330*/  IMAD.X R26, RZ, RZ, R26, P3 ;  /* 0x000000ffff1a7224 */ /* 0x000fe200018e061a */
[----:B------:R0:W-:Y:S01]  /*3340*/  STL.64 [R27], R10 ;  /* 0x0000000a1b007387 */ /* 0x0001e20000100a00 */
[----:B------:R-:W-:-:S03]  /*3350*/  IMAD.HI.U32 R12, R13, R25, RZ ;  /* 0x000000190d0c7227 */ /* 0x000fc600078e00ff */
[----:B------:R-:W-:Y:S01]  /*3360*/  IADD3.X R26, P0, PT, R29, R26, RZ, P0, !PT ;  /* 0x0000001a1d1a7210 */ /* 0x000fe2000071e4ff */
[----:B------:R-:W-:Y:S02]  /*3370*/  IMAD R13, R13, R25, RZ ;  /* 0x000000190d0d7224 */ /* 0x000fe400078e02ff */
[----:B------:R-:W-:Y:S02]  /*3380*/  VIADD R24, R24, 0x1 ;  /* 0x0000000118187836 */ /* 0x000fe40000000000 */
[----:B------:R-:W-:Y:S01]  /*3390*/  IMAD.X R12, RZ, RZ, R12, P0 ;  /* 0x000000ffff0c7224 */ /* 0x000fe200000e060c */
[----:B------:R-:W-:Y:S02]  /*33a0*/  ISETP.NE.AND P0, PT, R22, -0xf, PT ;  /* 0xfffffff11600780c */ /* 0x000fe40003f05270 */
[----:B------:R-:W-:-:S05]  /*33b0*/  IADD3.X R26, P1, PT, R13, R26, RZ, P1, !PT ;  /* 0x0000001a0d1a7210 */ /* 0x000fca0000f3e4ff */
[----:B0-----:R-:W-:Y:S02]  /*33c0*/  IMAD.X R11, RZ, RZ, R12, P1 ;  /* 0x000000ffff0b7224 */ /* 0x001fe400008e060c */
[----:B------:R-:W-:-:S04]  /*33d0*/  IMAD.MOV.U32 R10, RZ, RZ, R26 ;  /* 0x000000ffff0a7224 */ /* 0x000fc800078e001a */
[----:B------:R-:W-:Y:S05]  /*33e0*/  @P0 BRA `(.L_x_38) ;  /* 0xfffffffc00940947 */ /* 0x000fea000383ffff */
[----:B------:R-:W-:Y:S05]  /*33f0*/  BSYNC.RECONVERGENT B4 ;  /* 0x0000000000047941 */ /* 0x000fea0003800200 */
.L_x_37:
[----:B------:R-:W-:-:S07]  /*3400*/  IMAD.MOV.U32 R15, RZ, RZ, R14 ;  /* 0x000000ffff0f7224 */ /* 0x000fce00078e000e */
.L_x_36:
[----:B------:R-:W-:Y:S05]  /*3410*/  BSYNC.RECONVERGENT B3 ;  /* 0x0000000000037941 */ /* 0x000fea0003800200 */
.L_x_35:
[----:B------:R-:W-:Y:S01]  /*3420*/  LOP3.LUT P0, R29, R16, 0x3f, RZ, 0xc0, !PT ;  /* 0x0000003f101d7812 */ /* 0x000fe2000780c0ff */
[----:B------:R-:W-:-:S04]  /*3430*/  IMAD.IADD R8, R19, 0x1, R15 ;  /* 0x0000000113087824 */ /* 0x000fc800078e020f */
[----:B------:R-:W-:-:S05]  /*3440*/  IMAD.U32 R22, R8, 0x8, R1 ;  /* 0x0000000808167824 */ /* 0x000fca00078e0001 */
[----:B------:R0:W-:Y:S04]  /*3450*/  STL.64 [R22+-0x78], R10 ;  /* 0xffff880a16007387 */ /* 0x0001e80000100a00 */
[----:B------:R-:W2:Y:S04]  /*3460*/  @P0 LDL.64 R16, [R1+0x8] ;  /* 0x0000080001100983 */ /* 0x000ea80000100a00 */
[----:B------:R-:W3:Y:S04]  /*3470*/  LDL.64 R12, [R1+0x10] ;  /* 0x00001000010c7983 */ /* 0x000ee80000100a00 */
[----:B------:R-:W4:Y:S01]  /*3480*/  LDL.64 R8, [R1+0x18] ;  /* 0x0000180001087983 */ /* 0x000f220000100a00 */
[----:B------:R-:W-:Y:S01]  /*3490*/  @P0 LOP3.LUT R14, R29, 0x3f, RZ, 0x3c, !PT ;  /* 0x0000003f1d0e0812 */ /* 0x000fe200078e3cff */
[----:B------:R-:W-:Y:S01]  /*34a0*/  BSSY.RECONVERGENT B3, `(.L_x_39) ;  /* 0x0000034000037945 */ /* 0x000fe20003800200 */
[----:B--2---:R-:W-:-:S02]  /*34b0*/  @P0 SHF.R.U64 R15, R16, 0x1, R17 ;  /* 0x00000001100f0819 */ /* 0x004fc40000001211 */
[----:B------:R-:W-:Y:S02]  /*34c0*/  @P0 SHF.R.U32.HI R17, RZ, 0x1, R17 ;  /* 0x00000001ff110819 */ /* 0x000fe40000011611 */
[CC--:B---3--:R-:W-:Y:S02]  /*34d0*/  @P0 SHF.L.U32 R19, R12.reuse, R29.reuse, RZ ;  /* 0x0000001d0c130219 */ /* 0x0c8fe400000006ff */
[----:B0-----:R-:W-:Y:S02]  /*34e0*/  @P0 SHF.R.U64 R10, R15, R14, R17 ;  /* 0x0000000e0f0a0219 */ /* 0x001fe40000001211 */
[--C-:B------:R-:W-:Y:S02]  /*34f0*/  @P0 SHF.R.U32.HI R27, RZ, 0x1, R13.reuse ;  /* 0x00000001ff1b0819 */ /* 0x100fe4000001160d */
[C-C-:B------:R-:W-:Y:S02]  /*3500*/  @P0 SHF.R.U64 R25, R12.reuse, 0x1, R13.reuse ;  /* 0x000000010c190819 */ /* 0x140fe4000000120d */
[----:B------:R-:W-:-:S02]  /*3510*/  @P0 SHF.L.U64.HI R16, R12, R29, R13 ;  /* 0x0000001d0c100219 */ /* 0x000fc4000001020d */
[----:B------:R-:W-:Y:S02]  /*3520*/  @P0 SHF.R.U32.HI R11, RZ, R14, R17 ;  /* 0x0000000eff0b0219 */ /* 0x000fe40000011611 */
[----:B------:R-:W-:Y:S02]  /*3530*/  @P0 LOP3.LUT R12, R19, R10, RZ, 0xfc, !PT ;  /* 0x0000000a130c0212 */ /* 0x000fe400078efcff */
[----:B----4-:R-:W-:Y:S02]  /*3540*/  @P0 SHF.L.U32 R15, R8, R29, RZ ;  /* 0x0000001d080f0219 */ /* 0x010fe400000006ff */
[----:B------:R-:W-:Y:S01]  /*3550*/  @P0 SHF.R.U64 R22, R25, R14, R27 ;  /* 0x0000000e19160219 */ /* 0x000fe2000000121b */
[----:B------:R-:W-:Y:S01]  /*3560*/  IMAD.SHL.U32 R10, R12, 0x4, RZ ;  /* 0x000000040c0a7824 */ /* 0x000fe200078e00ff */
[----:B------:R-:W-:Y:S02]  /*3570*/  @P0 LOP3.LUT R13, R16, R11, RZ, 0xfc, !PT ;  /* 0x0000000b100d0212 */ /* 0x000fe400078efcff */
[----:B------:R-:W-:-:S02]  /*3580*/  @P0 SHF.L.U64.HI R29, R8, R29, R9 ;  /* 0x0000001d081d0219 */ /* 0x000fc40000010209 */
[----:B------:R-:W-:Y:S02]  /*3590*/  @P0 SHF.R.U32.HI R14, RZ, R14, R27 ;  /* 0x0000000eff0e0219 */ /* 0x000fe4000001161b */
[----:B------:R-:W-:Y:S02]  /*35a0*/  @P0 LOP3.LUT R8, R15, R22, RZ, 0xfc, !PT ;  /* 0x000000160f080212 */ /* 0x000fe400078efcff */
[----:B------:R-:W-:Y:S02]  /*35b0*/  SHF.L.U64.HI R11, R12, 0x2, R13 ;  /* 0x000000020c0b7819 */ /* 0x000fe4000001020d */
[----:B------:R-:W-:Y:S02]  /*35c0*/  @P0 LOP3.LUT R9, R29, R14, RZ, 0xfc, !PT ;  /* 0x0000000e1d090212 */ /* 0x000fe400078efcff */
[----:B------:R-:W-:Y:S02]  /*35d0*/  SHF.L.W.U32.HI R13, R13, 0x2, R8 ;  /* 0x000000020d0d7819 */ /* 0x000fe40000010e08 */
[----:B------:R-:W-:-:S02]  /*35e0*/  IADD3 RZ, P0, PT, RZ, -R10, RZ ;  /* 0x8000000affff7210 */ /* 0x000fc40007f1e0ff */
[----:B------:R-:W-:Y:S02]  /*35f0*/  LOP3.LUT R12, RZ, R11, RZ, 0x33, !PT ;  /* 0x0000000bff0c7212 */ /* 0x000fe400078e33ff */
[----:B------:R-:W-:Y:S02]  /*3600*/  SHF.L.W.U32.HI R8, R8, 0x2, R9 ;  /* 0x0000000208087819 */ /* 0x000fe40000010e09 */
[----:B------:R-:W-:Y:S02]  /*3610*/  LOP3.LUT R15, RZ, R13, RZ, 0x33, !PT ;  /* 0x0000000dff0f7212 */ /* 0x000fe400078e33ff */
[----:B------:R-:W-:Y:S02]  /*3620*/  IADD3.X R14, P0, PT, RZ, R12, RZ, P0, !PT ;  /* 0x0000000cff0e7210 */ /* 0x000fe4000071e4ff */
[----:B------:R-:W-:Y:S02]  /*3630*/  LOP3.LUT R12, RZ, R8, RZ, 0x33, !PT ;  /* 0x00000008ff0c7212 */ /* 0x000fe400078e33ff */
[----:B------:R-:W-:-:S02]  /*3640*/  IADD3.X R16, P1, PT, RZ, R15, RZ, P0, !PT ;  /* 0x0000000fff107210 */ /* 0x000fc4000073e4ff */
[----:B------:R-:W-:-:S03]  /*3650*/  ISETP.GT.U32.AND P3, PT, R13, -0x1, PT ;  /* 0xffffffff0d00780c */ /* 0x000fc60003f64070 */
[----:B------:R-:W-:Y:S01]  /*3660*/  IMAD.X R15, RZ, RZ, R12, P1 ;  /* 0x000000ffff0f7224 */ /* 0x000fe200008e060c */
[----:B------:R-:W-:-:S04]  /*3670*/  ISETP.GT.AND.EX P0, PT, R8, -0x1, PT, P3 ;  /* 0xffffffff0800780c */ /* 0x000fc80003f04330 */
[----:B------:R-:W-:Y:S02]  /*3680*/  SEL R12, R8, R15, P0 ;  /* 0x0000000f080c7207 */ /* 0x000fe40000000000 */
[----:B------:R-:W-:Y:S02]  /*3690*/  SEL R17, R13, R16, P0 ;  /* 0x000000100d117207 */ /* 0x000fe40000000000 */
[----:B------:R-:W-:Y:S02]  /*36a0*/  ISETP.NE.U32.AND P1, PT, R12, RZ, PT ;  /* 0x000000ff0c00720c */ /* 0x000fe40003f25070 */
[----:B------:R-:W-:Y:S02]  /*36b0*/  SEL R11, R11, R14, P0 ;  /* 0x0000000e0b0b7207 */ /* 0x000fe40000000000 */
[----:B------:R-:W-:Y:S01]  /*36c0*/  SEL R15, R17, R12, !P1 ;  /* 0x0000000c110f7207 */ /* 0x000fe20004800000 */
[----:B------:R-:W-:-:S05]  /*36d0*/  @!P0 IMAD.MOV R10, RZ, RZ, -R10 ;  /* 0x000000ffff0a8224 */ /* 0x000fca00078e0a0a */
[----:B------:R-:W0:Y:S02]  /*36e0*/  FLO.U32 R15, R15 ;  /* 0x0000000f000f7300 */ /* 0x000e2400000e0000 */
[C---:B0-----:R-:W-:Y:S02]  /*36f0*/  IADD3 R16, PT, PT, -R15.reuse, 0x1f, RZ ;  /* 0x0000001f0f107810 */ /* 0x041fe40007ffe1ff */
[----:B------:R-:W-:-:S03]  /*3700*/  IADD3 R13, PT, PT, -R15, 0x3f, RZ ;  /* 0x0000003f0f0d7810 */ /* 0x000fc60007ffe1ff */
[----:B------:R-:W-:-:S05]  /*3710*/  @P1 IMAD.MOV R13, RZ, RZ, R16 ;  /* 0x000000ffff0d1224 */ /* 0x000fca00078e0210 */
[----:B------:R-:W-:-:S13]  /*3720*/  ISETP.NE.AND P1, PT, R13, RZ, PT ;  /* 0x000000ff0d00720c */ /* 0x000fda0003f25270 */
[----:B------:R-:W-:Y:S05]  /*3730*/  @!P1 BRA `(.L_x_40) ;  /* 0x0000000000289947 */ /* 0x000fea0003800000 */
[--C-:B------:R-:W-:Y:S02]  /*3740*/  SHF.R.U64 R14, R10, 0x1, R11.reuse ;  /* 0x000000010a0e7819 */ /* 0x100fe4000000120b */
[C---:B------:R-:W-:Y:S02]  /*3750*/  LOP3.LUT R10, R13.reuse, 0x3f, RZ, 0xc0, !PT ;  /* 0x0000003f0d0a7812 */ /* 0x040fe400078ec0ff */
[----:B------:R-:W-:Y:S02]  /*3760*/  SHF.R.U32.HI R16, RZ, 0x1, R11 ;  /* 0x00000001ff107819 */ /* 0x000fe4000001160b */
[----:B------:R-:W-:Y:S02]  /*3770*/  LOP3.LUT R11, R13, 0x3f, RZ, 0xc, !PT ;  /* 0x0000003f0d0b7812 */ /* 0x000fe400078e0cff */
[CC--:B------:R-:W-:Y:S02]  /*3780*/  SHF.L.U64.HI R12, R17.reuse, R10.reuse, R12 ;  /* 0x0000000a110c7219 */ /* 0x0c0fe4000001020c */
[----:B------:R-:W-:-:S02]  /*3790*/  SHF.L.U32 R10, R17, R10, RZ ;  /* 0x0000000a110a7219 */ /* 0x000fc400000006ff */
[-CC-:B------:R-:W-:Y:S02]  /*37a0*/  SHF.R.U64 R17, R14, R11.reuse, R16.reuse ;  /* 0x0000000b0e117219 */ /* 0x180fe40000001210 */
[----:B------:R-:W-:Y:S02]  /*37b0*/  SHF.R.U32.HI R11, RZ, R11, R16 ;  /* 0x0000000bff0b7219 */ /* 0x000fe40000011610 */
[----:B------:R-:W-:Y:S02]  /*37c0*/  LOP3.LUT R17, R10, R17, RZ, 0xfc, !PT ;  /* 0x000000110a117212 */ /* 0x000fe400078efcff */
[----:B------:R-:W-:-:S07]  /*37d0*/  LOP3.LUT R12, R12, R11, RZ, 0xfc, !PT ;  /* 0x0000000b0c0c7212 */ /* 0x000fce00078efcff */
.L_x_40:
[----:B------:R-:W-:Y:S05]  /*37e0*/  BSYNC.RECONVERGENT B3 ;  /* 0x0000000000037941 */ /* 0x000fea0003800200 */
.L_x_39:
[----:B------:R-:W-:-:S04]  /*37f0*/  IMAD.WIDE.U32 R14, R17, 0x2168c235, RZ ;  /* 0x2168c235110e7825 */ /* 0x000fc800078e00ff */
[----:B------:R-:W-:Y:S01]  /*3800*/  IMAD.MOV.U32 R10, RZ, RZ, R15 ;  /* 0x000000ffff0a7224 */ /* 0x000fe200078e000f */
[----:B------:R-:W-:Y:S01]  /*3810*/  IADD3 RZ, P1, PT, R14, R14, RZ ;  /* 0x0000000e0eff7210 */ /* 0x000fe20007f3e0ff */
[----:B------:R-:W-:Y:S02]  /*3820*/  IMAD.MOV.U32 R11, RZ, RZ, RZ ;  /* 0x000000ffff0b7224 */ /* 0x000fe400078e00ff */
[----:B------:R-:W-:-:S04]  /*3830*/  IMAD.HI.U32 R15, R12, -0x36f0255e, RZ ;  /* 0xc90fdaa20c0f7827 */ /* 0x000fc800078e00ff */
[----:B------:R-:W-:-:S04]  /*3840*/  IMAD.WIDE.U32 R10, R17, -0x36f0255e, R10 ;  /* 0xc90fdaa2110a7825 */ /* 0x000fc800078e000a */
[C---:B------:R-:W-:Y:S02]  /*3850*/  IMAD R17, R12.reuse, -0x36f0255e, RZ ;  /* 0xc90fdaa20c117824 */ /* 0x040fe400078e02ff */
[----:B------:R-:W-:-:S04]  /*3860*/  IMAD.WIDE.U32 R10, P3, R12, 0x2168c235, R10 ;  /* 0x2168c2350c0a7825 */ /* 0x000fc8000786000a */
[----:B------:R-:W-:Y:S01]  /*3870*/  IMAD.X R12, RZ, RZ, R15, P3 ;  /* 0x000000ffff0c7224 */ /* 0x000fe200018e060f */
[----:B------:R-:W-:Y:S02]  /*3880*/  IADD3 R11, P3, PT, R17, R11, RZ ;  /* 0x0000000b110b7210 */ /* 0x000fe40007f7e0ff */
[----:B------:R-:W-:Y:S02]  /*3890*/  IADD3.X RZ, P1, PT, R10, R10, RZ, P1, !PT ;  /* 0x0000000a0aff7210 */ /* 0x000fe40000f3e4ff */
[C---:B------:R-:W-:Y:S01]  /*38a0*/  ISETP.GT.U32.AND P4, PT, R11.reuse, RZ, PT ;  /* 0x000000ff0b00720c */ /* 0x040fe20003f84070 */
[----:B------:R-:W-:Y:S01]  /*38b0*/  IMAD.X R12, RZ, RZ, R12, P3 ;  /* 0x000000ffff0c7224 */ /* 0x000fe200018e060c */
[----:B------:R-:W-:-:S04]  /*38c0*/  IADD3.X R10, P3, PT, R11, R11, RZ, P1, !PT ;  /* 0x0000000b0b0a7210 */ /* 0x000fc80000f7e4ff */
[C---:B------:R-:W-:Y:S01]  /*38d0*/  ISETP.GT.AND.EX P1, PT, R12.reuse, RZ, PT, P4 ;  /* 0x000000ff0c00720c */ /* 0x040fe20003f24340 */
[----:B------:R-:W-:-:S03]  /*38e0*/  IMAD.X R15, R12, 0x1, R12, P3 ;  /* 0x000000010c0f7824 */ /* 0x000fc600018e060c */
[----:B------:R-:W-:Y:S02]  /*38f0*/  SEL R10, R10, R11, P1 ;  /* 0x0000000b0a0a7207 */ /* 0x000fe40000800000 */
[----:B------:R-:W-:Y:S02]  /*3900*/  SEL R11, R15, R12, P1 ;  /* 0x0000000c0f0b7207 */ /* 0x000fe40000800000 */
[----:B------:R-:W-:Y:S02]  /*3910*/  IADD3 R12, P3, PT, R10, 0x1, RZ ;  /* 0x000000010a0c7810 */ /* 0x000fe40007f7e0ff */
[----:B------:R-:W-:Y:S02]  /*3920*/  SEL R10, RZ, 0xffffffff, !P1 ;  /* 0xffffffffff0a7807 */ /* 0x000fe40004800000 */
[----:B------:R-:W-:Y:S01]  /*3930*/  LOP3.LUT P1, R23, R23, 0x80000000, RZ, 0xc0, !PT ;  /* 0x8000000017177812 */ /* 0x000fe2000782c0ff */
[----:B------:R-:W-:Y:S02]  /*3940*/  IMAD.X R11, RZ, RZ, R11, P3 ;  /* 0x000000ffff0b7224 */ /* 0x000fe400018e060b */
[----:B------:R-:W-:Y:S01]  /*3950*/  IMAD.IADD R10, R10, 0x1, -R13 ;  /* 0x000000010a0a7824 */ /* 0x000fe200078e0a0d */
[----:B------:R-:W-:-:S02]  /*3960*/  SHF.R.U32.HI R13, RZ, 0x1e, R9 ;  /* 0x0000001eff0d7819 */ /* 0x000fc40000011609 */
[----:B------:R-:W-:Y:S01]  /*3970*/  SHF.R.U64 R12, R12, 0xa, R11 ;  /* 0x0000000a0c0c7819 */ /* 0x000fe2000000120b */
[----:B------:R-:W-:Y:S01]  /*3980*/  IMAD.SHL.U32 R10, R10, 0x100000, RZ ;  /* 0x001000000a0a7824 */ /* 0x000fe200078e00ff */
[----:B------:R-:W-:Y:S02]  /*3990*/  LEA.HI R8, R8, R13, RZ, 0x1 ;  /* 0x0000000d08087211 */ /* 0x000fe400078f08ff */
[----:B------:R-:W-:Y:S02]  /*39a0*/  IADD3 R12, P3, PT, R12, 0x1, RZ ;  /* 0x000000010c0c7810 */ /* 0x000fe40007f7e0ff */
[----:B------:R-:W-:Y:S01]  /*39b0*/  @!P0 LOP3.LUT R23, R23, 0x80000000, RZ, 0x3c, !PT ;  /* 0x8000000017178812 */ /* 0x000fe200078e3cff */
[----:B------:R-:W-:Y:S01]  /*39c0*/  @P1 IMAD.MOV R8, RZ, RZ, -R8 ;  /* 0x000000ffff081224 */ /* 0x000fe200078e0a08 */
[----:B------:R-:W-:-:S04]  /*39d0*/  LEA.HI.X R11, R11, RZ, RZ, 0x16, P3 ;  /* 0x000000ff0b0b7211 */ /* 0x000fc800018fb4ff */
[--C-:B------:R-:W-:Y:S02]  /*39e0*/  SHF.R.U64 R12, R12, 0x1, R11.reuse ;  /* 0x000000010c0c7819 */ /* 0x100fe4000000120b */
[----:B------:R-:W-:Y:S02]  /*39f0*/  SHF.R.U32.HI R9, RZ, 0x1, R11 ;  /* 0x00000001ff097819 */ /* 0x000fe4000001160b */
[----:B------:R-:W-:-:S04]  /*3a00*/  IADD3 R12, P3, P4, RZ, RZ, R12 ;  /* 0x000000ffff0c7210 */ /* 0x000fc80007c7e00c */
[----:B------:R-:W-:-:S04]  /*3a10*/  IADD3.X R10, PT, PT, R10, 0x3fe00000, R9, P3, P4 ;  /* 0x3fe000000a0a7810 */ /* 0x000fc80001fe8409 */
[----:B------:R-:W-:-:S07]  /*3a20*/  LOP3.LUT R13, R10, R23, RZ, 0xfc, !PT ;  /* 0x000000170a0d7212 */ /* 0x000fce00078efcff */
.L_x_34:
[----:B------:R-:W-:-:S04]  /*3a30*/  IMAD.MOV.U32 R19, RZ, RZ, 0x0 ;  /* 0x00000000ff137424 */ /* 0x000fc800078e00ff */
[----:B------:R-:W-:Y:S05]  /*3a40*/  RET.REL.NODEC R18 `(_Z22sharedMemoryRiemannSumIdXadL_Z18complex_kernel_gpuIdET_S1_EEEvS1_S1_iPS1_) ;  /* 0xffffffc4126c7950 */ /* 0x000fea0003c3ffff */
.L_x_41:
[----:B------:R-:W-:-:S00]  /*3a50*/  BRA `(.L_x_41) ;  /* 0xfffffffc00fc7947 */ /* 0x000fc0000383ffff */
[----:B------:R-:W-:-:S00]  /*3a60*/  NOP ;  /* 0x0000000000007918 */ /* 0x000fc00000000000 */
        /* <DEDUP_REMOVED lines=9> */
.L_x_91:


//--------------------- .text._Z22sharedMemoryRiemannSumIdXadL_Z21logarithm_sin_exp_gpuIdET_S1_EEEvS1_S1_iPS1_ --------------------------
	.section	.text._Z22sharedMemoryRiemannSumIdXadL_Z21logarithm_sin_exp_gpuIdET_S1_EEEvS1_S1_iPS1_,"ax",@progbits
	.align	128
        .global         _Z22sharedMemoryRiemannSumIdXadL_Z21logarithm_sin_exp_gpuIdET_S1_EEEvS1_S1_iPS1_
        .type           _Z22sharedMemoryRiemannSumIdXadL_Z21logarithm_sin_exp_gpuIdET_S1_EEEvS1_S1_iPS1_,@function
        .size           _Z22sharedMemoryRiemannSumIdXadL_Z21logarithm_sin_exp_gpuIdET_S1_EEEvS1_S1_iPS1_,(.L_x_92 - _Z22sharedMemoryRiemannSumIdXadL_Z21logarithm_sin_exp_gpuIdET_S1_EEEvS1_S1_iPS1_)
        .other          _Z22sharedMemoryRiemannSumIdXadL_Z21logarithm_sin_exp_gpuIdET_S1_EEEvS1_S1_iPS1_,@"STO_CUDA_ENTRY STV_DEFAULT"
_Z22sharedMemoryRiemannSumIdXadL_Z21logarithm_sin_exp_gpuIdET_S1_EEEvS1_S1_iPS1_:
.text._Z22sharedMemoryRiemannSumIdXadL_Z21logarithm_sin_exp_gpuIdET_S1_EEEvS1_S1_iPS1_:
        /* <DEDUP_REMOVED lines=15> */
[----:B------:R-:W0:Y:S01]  /*00f0*/  LDC.64 R16, c[0x0][0x380] ;  /* 0x0000e000ff107b82 */ /* 0x000e220000000a00 */
[----:B------:R-:W1:Y:S01]  /*0100*/  LDCU UR4, c[0x0][0x370] ;  /* 0x00006e00ff0477ac */ /* 0x000e620008000800 */
[----:B------:R-:W-:-:S06]  /*0110*/  CS2R R2, SRZ ;  /* 0x0000000000027805 */ /* 0x000fcc000001ff00 */
[----:B------:R-:W2:Y:S01]  /*0120*/  LDC.64 R18, c[0x0][0x388] ;  /* 0x0000e200ff127b82 */ /* 0x000ea20000000a00 */
[----:B-1----:R-:W-:-:S07]  /*0130*/  IMAD R0, R5, UR4, RZ ;  /* 0x0000000405007c24 */ /* 0x002fce000f8e02ff */
.L_x_51:
[----:B------:R-:W0:Y:S01]  /*0140*/  I2F.F64 R4, R23 ;  /* 0x0000001700047312 */ /* 0x000e220000201c00 */
[----:B------:R-:W-:Y:S01]  /*0150*/  BSSY.RECONVERGENT B1, `(.L_x_44) ;  /* 0x0000054000017945 */ /* 0x000fe20003800200 */
[----:B------:R-:W-:Y:S01]  /*0160*/  IMAD.MOV.U32 R14, RZ, RZ, -0x3ff ;  /* 0xfffffc01ff0e7424 */ /* 0x000fe200078e00ff */
[----:B0-2---:R-:W-:-:S08]  /*0170*/  DFMA R4, R4, R18, R16 ;  /* 0x000000120404722b */ /* 0x005fd00000000010 */
[----:B------:R-:W-:-:S10]  /*0180*/  DFMA R8, R4, R4, 1 ;  /* 0x3ff000000408742b */ /* 0x000fd40000000004 */
[----:B------:R-:W-:Y:S01]  /*0190*/  ISETP.GT.AND P0, PT, R9, 0xfffff, PT ;  /* 0x000fffff0900780c */ /* 0x000fe20003f04270 */
[--C-:B------:R-:W-:Y:S02]  /*01a0*/  IMAD.MOV.U32 R6, RZ, RZ, R8.reuse ;  /* 0x000000ffff067224 */ /* 0x100fe400078e0008 */
[--C-:B------:R-:W-:Y:S02]  /*01b0*/  IMAD.MOV.U32 R7, RZ, RZ, R9.reuse ;  /* 0x000000ffff077224 */ /* 0x100fe400078e0009 */
[----:B------:R-:W-:Y:S02]  /*01c0*/  IMAD.MOV.U32 R15, RZ, RZ, R9 ;  /* 0x000000ffff0f7224 */ /* 0x000fe400078e0009 */
[----:B------:R-:W-:-:S06]  /*01d0*/  IMAD.MOV.U32 R12, RZ, RZ, R8 ;  /* 0x000000ffff0c7224 */ /* 0x000fcc00078e0008 */
[----:B------:R-:W-:Y:S01]  /*01e0*/  @!P0 DMUL R6, R6, 1.80143985094819840000e+16 ;  /* 0x4350000006068828 */ /* 0x000fe20000000000 */
[----:B------:R-:W-:-:S09]  /*01f0*/  @!P0 IMAD.MOV.U32 R14, RZ, RZ, -0x435 ;  /* 0xfffffbcbff0e8424 */ /* 0x000fd200078e00ff */
[----:B------:R-:W-:Y:S02]  /*0200*/  @!P0 IMAD.MOV.U32 R15, RZ, RZ, R7 ;  /* 0x000000ffff0f8224 */ /* 0x000fe400078e0007 */
[----:B------:R-:W-:Y:S02]  /*0210*/  @!P0 IMAD.MOV.U32 R12, RZ, RZ, R6 ;  /* 0x000000ffff0c8224 */ /* 0x000fe400078e0006 */
[----:B------:R-:W-:-:S05]  /*0220*/  VIADD R9, R15, 0xffffffff ;  /* 0xffffffff0f097836 */ /* 0x000fca0000000000 */
[----:B------:R-:W-:-:S13]  /*0230*/  ISETP.GT.U32.AND P1, PT, R9, 0x7feffffe, PT ;  /* 0x7feffffe0900780c */ /* 0x000fda0003f24070 */
[----:B------:R-:W-:Y:S05]  /*0240*/  @P1 BRA `(.L_x_45) ;  /* 0x0000000000f81947 */ /* 0x000fea0003800000 */
[C---:B------:R-:W-:Y:S01]  /*0250*/  LOP3.LUT R6, R15.reuse, 0xfffff, RZ, 0xc0, !PT ;  /* 0x000fffff0f067812 */ /* 0x040fe200078ec0ff */
[----:B------:R-:W-:Y:S01]  /*0260*/  IMAD.MOV.U32 R24, RZ, RZ, -0x748574fc ;  /* 0x8b7a8b04ff187424 */ /* 0x000fe200078e00ff */
[----:B------:R-:W-:Y:S01]  /*0270*/  UMOV UR4, 0x3ae80f1e ;  /* 0x3ae80f1e00047882 */ /* 0x000fe20000000000 */
[----:B------:R-:W-:Y:S01]  /*0280*/  IMAD.MOV.U32 R25, RZ, RZ, 0x3ed0ee25 ;  /* 0x3ed0ee25ff197424 */ /* 0x000fe200078e00ff */
[----:B------:R-:W-:Y:S01]  /*0290*/  LOP3.LUT R13, R6, 0x3ff00000, RZ, 0xfc, !PT ;  /* 0x3ff00000060d7812 */ /* 0x000fe200078efcff */
[----:B------:R-:W-:Y:S01]  /*02a0*/  IMAD.MOV.U32 R6, RZ, RZ, RZ ;  /* 0x000000ffff067224 */ /* 0x000fe200078e00ff */
[----:B------:R-:W-:Y:S01]  /*02b0*/  UMOV UR5, 0x3eb1380b ;  /* 0x3eb1380b00057882 */ /* 0x000fe20000000000 */
[----:B------:R-:W-:Y:S01]  /*02c0*/  LEA.HI R14, R15, R14, RZ, 0xc ;  /* 0x0000000e0f0e7211 */ /* 0x000fe200078f60ff */
[----:B------:R-:W-:Y:S01]  /*02d0*/  IMAD.MOV.U32 R15, RZ, RZ, 0x43300000 ;  /* 0x43300000ff0f7424 */ /* 0x000fe200078e00ff */
[----:B------:R-:W-:-:S13]  /*02e0*/  ISETP.GE.U32.AND P0, PT, R13, 0x3ff6a09f, PT ;  /* 0x3ff6a09f0d00780c */ /* 0x000fda0003f06070 */
[----:B------:R-:W-:Y:S02]  /*02f0*/  @P0 VIADD R7, R13, 0xfff00000 ;  /* 0xfff000000d070836 */ /* 0x000fe40000000000 */
[----:B------:R-:W-:Y:S02]  /*0300*/  @P0 VIADD R14, R14, 0x1 ;  /* 0x000000010e0e0836 */ /* 0x000fe40000000000 */
[----:B------:R-:W-:-:S03]  /*0310*/  @P0 IMAD.MOV.U32 R13, RZ, RZ, R7 ;  /* 0x000000ffff0d0224 */ /* 0x000fc600078e0007 */
[----:B------:R-:W-:-:S03]  /*0320*/  LOP3.LUT R14, R14, 0x80000000, RZ, 0x3c, !PT ;  /* 0x800000000e0e7812 */ /* 0x000fc600078e3cff */
        /* <DEDUP_REMOVED lines=29> */
[----:B------:R-:W-:Y:S02]  /*0500*/  DFMA R20, R12, -R8, R20 ;  /* 0x800000080c14722b */ /* 0x000fe40000000014 */
[----:B------:R-:W-:Y:S01]  /*0510*/  DADD R14, R14, -UR4 ;  /* 0x800000040e0e7e29 */ /* 0x000fe20008000000 */
[----:B------:R-:W-:Y:S01]  /*0520*/  UMOV UR4, 0x55555554 ;  /* 0x5555555400047882 */ /* 0x000fe20000000000 */
[----:B------:R-:W-:Y:S02]  /*0530*/  UMOV UR5, 0x3fb55555 ;  /* 0x3fb5555500057882 */ /* 0x000fe40000000000 */
[----:B------:R-:W-:Y:S01]  /*0540*/  DFMA R24, R10, R24, UR4 ;  /* 0x000000040a187e2b */ /* 0x000fe20008000018 */
[----:B------:R-:W-:Y:S01]  /*0550*/  UMOV UR4, 0xfefa39ef ;  /* 0xfefa39ef00047882 */ /* 0x000fe20000000000 */
[----:B------:R-:W-:Y:S01]  /*0560*/  UMOV UR5, 0x3fe62e42 ;  /* 0x3fe62e4200057882 */ /* 0x000fe20000000000 */
[----:B------:R-:W-:-:S02]  /*0570*/  DMUL R20, R6, R20 ;  /* 0x0000001406147228 */ /* 0x000fc40000000000 */
[----:B------:R-:W-:-:S03]  /*0580*/  DFMA R12, R14, UR4, R8 ;  /* 0x000000040e0c7c2b */ /* 0x000fc60008000008 */
[----:B------:R-:W-:-:S05]  /*0590*/  DMUL R24, R10, R24 ;  /* 0x000000180a187228 */ /* 0x000fca0000000000 */
[----:B------:R-:W-:Y:S01]  /*05a0*/  DFMA R6, R14, -UR4, R12 ;  /* 0x800000040e067c2b */ /* 0x000fe2000800000c */
[----:B------:R-:W-:Y:S01]  /*05b0*/  UMOV UR4, 0x3b39803f ;  /* 0x3b39803f00047882 */ /* 0x000fe20000000000 */
[----:B------:R-:W-:Y:S01]  /*05c0*/  UMOV UR5, 0x3c7abc9e ;  /* 0x3c7abc9e00057882 */ /* 0x000fe20000000000 */
[----:B------:R-:W-:-:S05]  /*05d0*/  DFMA R20, R8, R24, R20 ;  /* 0x000000180814722b */ /* 0x000fca0000000014 */
[----:B------:R-:W-:-:S08]  /*05e0*/  DADD R6, -R8, R6 ;  /* 0x0000000008067229 */ /* 0x000fd00000000106 */
[----:B------:R-:W-:-:S08]  /*05f0*/  DADD R6, R20, -R6 ;  /* 0x0000000014067229 */ /* 0x000fd00000000806 */
[----:B------:R-:W-:-:S08]  /*0600*/  DFMA R6, R14, UR4, R6 ;  /* 0x000000040e067c2b */ /* 0x000fd00008000006 */
[----:B------:R-:W-:Y:S01]  /*0610*/  DADD R20, R12, R6 ;  /* 0x000000000c147229 */ /* 0x000fe20000000006 */
[----:B------:R-:W-:Y:S10]  /*0620*/  BRA `(.L_x_46) ;  /* 0x0000000000187947 */ /* 0x000ff40003800000 */
.L_x_45:
[----:B------:R-:W-:Y:S01]  /*0630*/  IMAD.MOV.U32 R8, RZ, RZ, 0x0 ;  /* 0x00000000ff087424 */ /* 0x000fe200078e00ff */
[----:B------:R-:W-:Y:S01]  /*0640*/  LOP3.LUT P0, RZ, R7, 0x7fffffff, RZ, 0xc0, !PT ;  /* 0x7fffffff07ff7812 */ /* 0x000fe2000780c0ff */
[----:B------:R-:W-:-:S06]  /*0650*/  IMAD.MOV.U32 R9, RZ, RZ, 0x7ff00000 ;  /* 0x7ff00000ff097424 */ /* 0x000fcc00078e00ff */
[----:B------:R-:W-:-:S10]  /*0660*/  DFMA R8, R6, R8, +INF ;  /* 0x7ff000000608742b */ /* 0x000fd40000000008 */
[----:B------:R-:W-:Y:S02]  /*0670*/  FSEL R20, R8, RZ, P0 ;  /* 0x000000ff08147208 */ /* 0x000fe40000000000 */
[----:B------:R-:W-:-:S07]  /*0680*/  FSEL R21, R9, -QNAN , P0 ;  /* 0xfff0000009157808 */ /* 0x000fce0000000000 */
.L_x_46:
[----:B------:R-:W-:Y:S05]  /*0690*/  BSYNC.RECONVERGENT B1 ;  /* 0x0000000000017941 */ /* 0x000fea0003800200 */
.L_x_44:
[----:B------:R-:W-:Y:S01]  /*06a0*/  IMAD.MOV.U32 R6, RZ, RZ, 0x652b82fe ;  /* 0x652b82feff067424 */ /* 0x000fe200078e00ff */
[----:B------:R-:W-:Y:S01]  /*06b0*/  UMOV UR4, 0xfefa39ef ;  /* 0xfefa39ef00047882 */ /* 0x000fe20000000000 */
[----:B------:R-:W-:Y:S01]  /*06c0*/  IMAD.MOV.U32 R7, RZ, RZ, 0x3ff71547 ;  /* 0x3ff71547ff077424 */ /* 0x000fe200078e00ff */
[----:B------:R-:W-:Y:S01]  /*06d0*/  UMOV UR5, 0x3fe62e42 ;  /* 0x3fe62e4200057882 */ /* 0x000fe20000000000 */
[----:B------:R-:W-:Y:S01]  /*06e0*/  FSETP.GEU.AND P0, PT, |R5|, 4.1917929649353027344, PT ;  /* 0x4086232b0500780b */ /* 0x000fe20003f0e200 */
[----:B------:R-:W-:Y:S03]  /*06f0*/  BSSY.RECONVERGENT B1, `(.L_x_47) ;  /* 0x0000035000017945 */ /* 0x000fe60003800200 */
[----:B------:R-:W-:-:S08]  /*0700*/  DFMA R6, R4, R6, 6.75539944105574400000e+15 ;  /* 0x433800000406742b */ /* 0x000fd00000000006 */
[----:B------:R-:W-:-:S08]  /*0710*/  DADD R8, R6, -6.75539944105574400000e+15 ;  /* 0xc338000006087429 */ /* 0x000fd00000000000 */
        /* <DEDUP_REMOVED lines=50> */
.L_x_48:
[----:B------:R-:W-:Y:S05]  /*0a40*/  BSYNC.RECONVERGENT B1 ;  /* 0x0000000000017941 */ /* 0x000fea0003800200 */
.L_x_47:
[----:B------:R-:W-:Y:S01]  /*0a50*/  DSETP.NEU.AND P0, PT, |R14|, +INF , PT ;  /* 0x7ff000000e00742a */ /* 0x000fe20003f0d200 */
[----:B------:R-:W-:-:S13]  /*0a60*/  BSSY.RECONVERGENT B1, `(.L_x_49) ;  /* 0x000001a000017945 */ /* 0x000fda0003800200 */
        /* <DEDUP_REMOVED lines=21> */
[----:B------:R-:W-:Y:S05]  /*0bc0*/  CALL.REL.NOINC `($_Z22sharedMemoryRiemannSumIdXadL_Z21logarithm_sin_exp_gpuIdET_S1_EEEvS1_S1_iPS1_$__internal_trig_reduction_slowpathd) ;  /* 0x00000004009c7944 */ /* 0x000fea0003c00000 */
[----:B------:R-:W-:Y:S02]  /*0bd0*/  IMAD.MOV.U32 R28, RZ, RZ, R4 ;  /* 0x000000ffff1c7224 */ /* 0x000fe400078e0004 */
[----:B------:R-:W-:Y:S02]  /*0be0*/  IMAD.MOV.U32 R26, RZ, RZ, R6 ;  /* 0x000000ffff1a7224 */ /* 0x000fe400078e0006 */
[----:B------:R-:W-:-:S07]  /*0bf0*/  IMAD.MOV.U32 R27, RZ, RZ, R7 ;  /* 0x000000ffff1b7224 */ /* 0x000fce00078e0007 */
.L_x_50:
[----:B------:R-:W-:Y:S05]  /*0c00*/  BSYNC.RECONVERGENT B1 ;  /* 0x0000000000017941 */ /* 0x000fea0003800200 */
.L_x_49:
[----:B------:R-:W-:-:S05]  /*0c10*/  IMAD.SHL.U32 R4, R28, 0x40, RZ ;  /* 0x000000401c047824 */ /* 0x000fca00078e00ff */
[----:B------:R-:W-:-:S04]  /*0c20*/  LOP3.LUT R4, R4, 0x40, RZ, 0xc0, !PT ;  /* 0x0000004004047812 */ /* 0x000fc800078ec0ff */
[----:B------:R-:W-:-:S05]  /*0c30*/  IADD3 R12, P0, PT, R4, UR10, RZ ;  /* 0x0000000a040c7c10 */ /* 0x000fca000ff1e0ff */
[----:B------:R-:W-:-:S05]  /*0c40*/  IMAD.X R13, RZ, RZ, UR11, P0 ;  /* 0x0000000bff0d7e24 */ /* 0x000fca00080e06ff */
[----:B------:R-:W2:Y:S01]  /*0c50*/  LDG.E.128.CONSTANT R4, desc[UR6][R12.64] ;  /* 0x000000060c047981 */ /* 0x000ea2000c1e9d00 */
[----:B------:R-:W-:Y:S01]  /*0c60*/  LOP3.LUT R8, R28, 0x1, RZ, 0xc0, !PT ;  /* 0x000000011c087812 */ /* 0x000fe200078ec0ff */
[----:B------:R-:W-:Y:S01]  /*0c70*/  IMAD.MOV.U32 R9, RZ, RZ, 0x20fd8164 ;  /* 0x20fd8164ff097424 */ /* 0x000fe200078e00ff */
[----:B------:R-:W-:Y:S01]  /*0c80*/  DMUL R24, R26, R26 ;  /* 0x0000001a1a187228 */ /* 0x000fe20000000000 */
[----:B------:R-:W-:Y:S01]  /*0c90*/  IMAD.MOV.U32 R10, RZ, RZ, 0x3da8ff83 ;  /* 0x3da8ff83ff0a7424 */ /* 0x000fe200078e00ff */
[----:B------:R-:W-:-:S04]  /*0ca0*/  ISETP.NE.U32.AND P0, PT, R8, 0x1, PT ;  /* 0x000000010800780c */ /* 0x000fc80003f05070 */
[----:B------:R-:W-:Y:S02]  /*0cb0*/  FSEL R8, R9, -8.06006814911005101289e+34, !P0 ;  /* 0xf9785eba09087808 */ /* 0x000fe40004000000 */
[----:B------:R-:W-:-:S06]  /*0cc0*/  FSEL R9, -R10, 0.11223486810922622681, !P0 ;  /* 0x3de5db650a097808 */ /* 0x000fcc0004000100 */
[C---:B--2---:R-:W-:Y:S01]  /*0cd0*/  DFMA R4, R24.reuse, R8, R4 ;  /* 0x000000081804722b */ /* 0x044fe20000000004 */
[----:B------:R-:W2:Y:S04]  /*0ce0*/  LDG.E.128.CONSTANT R8, desc[UR6][R12.64+0x10] ;  /* 0x000010060c087981 */ /* 0x000ea8000c1e9d00 */
[----:B------:R-:W3:Y:S03]  /*0cf0*/  LDG.E.128.CONSTANT R12, desc[UR6][R12.64+0x20] ;  /* 0x000020060c0c7981 */ /* 0x000ee6000c1e9d00 */
[----:B------:R-:W-:Y:S01]  /*0d00*/  DFMA R4, R24, R4, R6 ;  /* 0x000000041804722b */ /* 0x000fe20000000006 */
[----:B------:R-:W-:Y:S01]  /*0d10*/  UMOV UR4, 0xffda0d24 ;  /* 0xffda0d2400047882 */ /* 0x000fe20000000000 */
[----:B------:R-:W-:Y:S01]  /*0d20*/  UMOV UR5, 0x3c7777d0 ;  /* 0x3c7777d000057882 */ /* 0x000fe20000000000 */
[----:B------:R-:W-:Y:S01]  /*0d30*/  IMAD.IADD R23, R0, 0x1, R23 ;  /* 0x0000000100177824 */ /* 0x000fe200078e0217 */
[----:B------:R-:W-:Y:S01]  /*0d40*/  DMUL R6, R20, UR4 ;  /* 0x0000000414067c28 */ /* 0x000fe20008000000 */
[----:B------:R-:W-:Y:S01]  /*0d50*/  UMOV UR4, 0x652b82fe ;  /* 0x652b82fe00047882 */ /* 0x000fe20000000000 */
[----:B------:R-:W-:-:S06]  /*0d60*/  UMOV UR5, 0x3ff71547 ;  /* 0x3ff7154700057882 */ /* 0x000fcc0000000000 */
[----:B------:R-:W-:Y:S02]  /*0d70*/  DFMA R6, R20, UR4, R6 ;  /* 0x0000000414067c2b */ /* 0x000fe40008000006 */
[----:B--2---:R-:W-:-:S08]  /*0d80*/  DFMA R4, R24, R4, R8 ;  /* 0x000000041804722b */ /* 0x004fd00000000008 */
[----:B------:R-:W-:-:S08]  /*0d90*/  DFMA R4, R24, R4, R10 ;  /* 0x000000041804722b */ /* 0x000fd0000000000a */
[----:B---3--:R-:W-:-:S08]  /*0da0*/  DFMA R4, R24, R4, R12 ;  /* 0x000000041804722b */ /* 0x008fd0000000000c */
[----:B------:R-:W-:-:S08]  /*0db0*/  DFMA R4, R24, R4, R14 ;  /* 0x000000041804722b */ /* 0x000fd0000000000e */
[----:B------:R-:W-:Y:S02]  /*0dc0*/  DFMA R26, R4, R26, R26 ;  /* 0x0000001a041a722b */ /* 0x000fe4000000001a */
[----:B------:R-:W-:-:S10]  /*0dd0*/  DFMA R4, R24, R4, 1 ;  /* 0x3ff000001804742b */ /* 0x000fd40000000004 */
[----:B------:R-:W-:Y:S02]  /*0de0*/  FSEL R8, R4, R26, !P0 ;  /* 0x0000001a04087208 */ /* 0x000fe40004000000 */
[----:B------:R-:W-:Y:S02]  /*0df0*/  FSEL R9, R5, R27, !P0 ;  /* 0x0000001b05097208 */ /* 0x000fe40004000000 */
[----:B------:R-:W-:-:S04]  /*0e00*/  LOP3.LUT P0, RZ, R28, 0x2, RZ, 0xc0, !PT ;  /* 0x000000021cff7812 */ /* 0x000fc8000780c0ff */
[----:B------:R-:W-:-:S10]  /*0e10*/  DADD R4, RZ, -R8 ;  /* 0x00000000ff047229 */ /* 0x000fd40000000808 */
[----:B------:R-:W-:Y:S02]  /*0e20*/  FSEL R4, R8, R4, !P0 ;  /* 0x0000000408047208 */ /* 0x000fe40004000000 */
[----:B------:R-:W-:Y:S02]  /*0e30*/  FSEL R5, R9, R5, !P0 ;  /* 0x0000000509057208 */ /* 0x000fe40004000000 */
[----:B------:R-:W-:-:S04]  /*0e40*/  ISETP.GE.AND P0, PT, R23, UR12, PT ;  /* 0x0000000c17007c0c */ /* 0x000fc8000bf06270 */
[----:B------:R-:W-:-:S08]  /*0e50*/  DMUL R6, R6, R4 ;  /* 0x0000000406067228 */ /* 0x000fd00000000000 */
[----:B------:R-:W-:Y:S01]  /*0e60*/  DFMA R2, R6, UR8, R2 ;  /* 0x0000000806027c2b */ /* 0x000fe20008000002 */
[----:B------:R-:W-:Y:S10]  /*0e70*/  @!P0 BRA `(.L_x_51) ;  /* 0xfffffff000b08947 */ /* 0x000ff4000383ffff */
.L_x_43:
[----:B------:R-:W-:Y:S05]  /*0e80*/  BSYNC.RECONVERGENT B0 ;  /* 0x0000000000007941 */ /* 0x000fea0003800200 */
.L_x_42:
        /* <DEDUP_REMOVED lines=55> */
[----:B------:R-:W1:Y:S01]  /*1200*/  LDS.64 R2, [UR4] ;  /* 0x00000004ff027984 */ /* 0x000e620008000a00 */
[----:B0-----:R-:W1:Y:S03]  /*1210*/  LDC.64 R4, c[0x0][0x398] ;  /* 0x0000e600ff047b82 */ /* 0x001e660000000a00 */
[----:B-1----:R-:W-:Y:S01]  /*1220*/  REDG.E.ADD.F64.RN.STRONG.GPU desc[UR6][R4.64], R2 ;  /* 0x00000002040079a6 */ /* 0x002fe2000c12ff06 */
[----:B------:R-:W-:Y:S05]  /*1230*/  EXIT ;  /* 0x000000000000794d */ /* 0x000fea0003800000 */
        .type           $_Z22sharedMemoryRiemannSumIdXadL_Z21logarithm_sin_exp_gpuIdET_S1_EEEvS1_S1_iPS1_$__internal_trig_reduction_slowpathd,@function
        .size           $_Z22sharedMemoryRiemannSumIdXadL_Z21logarithm_sin_exp_gpuIdET_S1_EEEvS1_S1_iPS1_$__internal_trig_reduction_slowpathd,(.L_x_92 - $_Z22sharedMemoryRiemannSumIdXadL_Z21logarithm_sin_exp_gpuIdET_S1_EEEvS1_S1_iPS1_$__internal_trig_reduction_slowpathd)
$_Z22sharedMemoryRiemannSumIdXadL_Z21logarithm_sin_exp_gpuIdET_S1_EEEvS1_S1_iPS1_$__internal_trig_reduction_slowpathd:
        /* <DEDUP_REMOVED lines=22> */
[----:B------:R-:W-:Y:S02]  /*13a0*/  LOP3.LUT R27, R27, 0x80000000, RZ, 0xfc, !PT ;  /* 0x800000001b1b7812 */ /* 0x000fe400078efcff */
[----:B------:R-:W-:-:S07]  /*13b0*/  CS2R R8, SRZ ;  /* 0x0000000000087805 */ /* 0x000fce000001ff00 */
.L_x_56:
        /* <DEDUP_REMOVED lines=9> */
[----:B------:R-:W-:-:S03]  /*1450*/  IMAD R28, R7, R11, RZ ;  /* 0x0000000b071c7224 */ /* 0x000fc600078e02ff */
[----:B------:R-:W-:Y:S01]  /*1460*/  IADD3 R9, P0, PT, R29, R9, RZ ;  /* 0x000000091d097210 */ /* 0x000fe20007f1e0ff */
[C---:B------:R-:W-:Y:S02]  /*1470*/  IMAD R29, R26.reuse, 0x8, R1 ;  /* 0x000000081a1d7824 */ /* 0x040fe400078e0201 */
[----:B------:R-:W-:Y:S01]  /*1480*/  VIADD R26, R26, 0x1 ;  /* 0x000000011a1a7836 */ /* 0x000fe20000000000 */
[----:B------:R-:W-:Y:S01]  /*1490*/  IADD3 R9, P1, PT, R28, R9, RZ ;  /* 0x000000091c097210 */ /* 0x000fe20007f3e0ff */
[----:B------:R-:W-:-:S04]  /*14a0*/  IMAD.HI.U32 R28, R6, R27, RZ ;  /* 0x0000001b061c7227 */ /* 0x000fc800078e00ff */
[----:B------:R-:W-:Y:S01]  /*14b0*/  IMAD.X R6, RZ, RZ, R28, P2 ;  /* 0x000000ffff067224 */ /* 0x000fe200010e061c */
[----:B------:R0:W-:Y:S01]  /*14c0*/  STL.64 [R29], R8 ;  /* 0x000000081d007387 */ /* 0x0001e20000100a00 */
[----:B------:R-:W-:-:S05]  /*14d0*/  IMAD.HI.U32 R28, R7, R11, RZ ;  /* 0x0000000b071c7227 */ /* 0x000fca00078e00ff */
[----:B------:R-:W-:Y:S01]  /*14e0*/  IADD3.X R28, P0, PT, R28, R6, RZ, P0, !PT ;  /* 0x000000061c1c7210 */ /* 0x000fe2000071e4ff */
[----:B------:R-:W-:-:S04]  /*14f0*/  IMAD.HI.U32 R6, R7, R27, RZ ;  /* 0x0000001b07067227 */ /* 0x000fc800078e00ff */
[----:B------:R-:W-:Y:S01]  /*1500*/  IMAD.X R6, RZ, RZ, R6, P0 ;  /* 0x000000ffff067224 */ /* 0x000fe200000e0606 */
[----:B------:R-:W-:Y:S01]  /*1510*/  ISETP.NE.AND P0, PT, R25, -0xf, PT ;  /* 0xfffffff11900780c */ /* 0x000fe20003f05270 */
[----:B------:R-:W-:-:S05]  /*1520*/  IMAD R7, R7, R27, RZ ;  /* 0x0000001b07077224 */ /* 0x000fca00078e02ff */
[----:B------:R-:W-:-:S05]  /*1530*/  IADD3.X R28, P1, PT, R7, R28, RZ, P1, !PT ;  /* 0x0000001c071c7210 */ /* 0x000fca0000f3e4ff */
[----:B0-----:R-:W-:Y:S02]  /*1540*/  IMAD.X R9, RZ, RZ, R6, P1 ;  /* 0x000000ffff097224 */ /* 0x001fe400008e0606 */
[----:B------:R-:W-:Y:S01]  /*1550*/  IMAD.MOV.U32 R8, RZ, RZ, R28 ;  /* 0x000000ffff087224 */ /* 0x000fe200078e001c */
[----:B------:R-:W-:Y:S06]  /*1560*/  @P0 BRA `(.L_x_56) ;  /* 0xfffffffc00940947 */ /* 0x000fec000383ffff */
[----:B------:R-:W-:Y:S05]  /*1570*/  BSYNC.RECONVERGENT B3 ;  /* 0x0000000000037941 */ /* 0x000fea0003800200 */
.L_x_55:
[----:B------:R-:W-:-:S07]  /*1580*/  IMAD.MOV.U32 R10, RZ, RZ, R12 ;  /* 0x000000ffff0a7224 */ /* 0x000fce00078e000c */
.L_x_54:
[----:B------:R-:W-:Y:S05]  /*1590*/  BSYNC.RECONVERGENT B2 ;  /* 0x0000000000027941 */ /* 0x000fea0003800200 */
.L_x_53:
        /* <DEDUP_REMOVED lines=12> */
[----:B------:R-:W-:Y:S02]  /*1660*/  @P0 SHF.R.U64 R11, R11, R10, R13 ;  /* 0x0000000a0b0b0219 */ /* 0x000fe4000000120d */
[--C-:B------:R-:W-:Y:S02]  /*1670*/  @P0 SHF.R.U32.HI R29, RZ, 0x1, R7.reuse ;  /* 0x00000001ff1d0819 */ /* 0x100fe40000011607 */
[C-C-:B------:R-:W-:Y:S02]  /*1680*/  @P0 SHF.R.U64 R25, R6.reuse, 0x1, R7.reuse ;  /* 0x0000000106190819 */ /* 0x140fe40000001207 */
[----:B0-----:R-:W-:-:S02]  /*1690*/  @P0 SHF.L.U64.HI R9, R6, R27, R7 ;  /* 0x0000001b06090219 */ /* 0x001fc40000010207 */
[-C--:B------:R-:W-:Y:S02]  /*16a0*/  @P0 SHF.R.U32.HI R8, RZ, R10.reuse, R13 ;  /* 0x0000000aff080219 */ /* 0x080fe4000001160d */
[----:B------:R-:W-:Y:S02]  /*16b0*/  @P0 LOP3.LUT R6, R12, R11, RZ, 0xfc, !PT ;  /* 0x0000000b0c060212 */ /* 0x000fe400078efcff */
[-C--:B----4-:R-:W-:Y:S02]  /*16c0*/  @P0 SHF.L.U32 R12, R4, R27.reuse, RZ ;  /* 0x0000001b040c0219 */ /* 0x090fe400000006ff */
[----:B------:R-:W-:Y:S02]  /*16d0*/  @P0 SHF.R.U64 R25, R25, R10, R29 ;  /* 0x0000000a19190219 */ /* 0x000fe4000000121d */
[----:B------:R-:W-:Y:S01]  /*16e0*/  @P0 LOP3.LUT R7, R9, R8, RZ, 0xfc, !PT ;  /* 0x0000000809070212 */ /* 0x000fe200078efcff */
[----:B------:R-:W-:Y:S01]  /*16f0*/  IMAD.SHL.U32 R8, R6, 0x4, RZ ;  /* 0x0000000406087824 */ /* 0x000fe200078e00ff */
        /* <DEDUP_REMOVED lines=18> */
[----:B------:R-:W-:-:S04]  /*1820*/  ISETP.NE.U32.AND P1, PT, R11, RZ, PT ;  /* 0x000000ff0b00720c */ /* 0x000fc80003f25070 */
[----:B------:R-:W-:Y:S01]  /*1830*/  SEL R7, R12, R11, !P1 ;  /* 0x0000000b0c077207 */ /* 0x000fe20004800000 */
[----:B------:R-:W-:-:S05]  /*1840*/  @!P0 IMAD.MOV R8, RZ, RZ, -R8 ;  /* 0x000000ffff088224 */ /* 0x000fca00078e0a08 */
[----:B------:R-:W0:Y:S02]  /*1850*/  FLO.U32 R7, R7 ;  /* 0x0000000700077300 */ /* 0x000e2400000e0000 */
[C---:B0-----:R-:W-:Y:S02]  /*1860*/  IADD3 R13, PT, PT, -R7.reuse, 0x1f, RZ ;  /* 0x0000001f070d7810 */ /* 0x041fe40007ffe1ff */
[----:B------:R-:W-:-:S03]  /*1870*/  IADD3 R10, PT, PT, -R7, 0x3f, RZ ;  /* 0x0000003f070a7810 */ /* 0x000fc60007ffe1ff */
[----:B------:R-:W-:Y:S01]  /*1880*/  @P1 IMAD.MOV R10, RZ, RZ, R13 ;  /* 0x000000ffff0a1224 */ /* 0x000fe200078e020d */
[----:B------:R-:W-:-:S04]  /*1890*/  SEL R13, R6, R9, P0 ;  /* 0x00000009060d7207 */ /* 0x000fc80000000000 */
[----:B------:R-:W-:-:S13]  /*18a0*/  ISETP.NE.AND P1, PT, R10, RZ, PT ;  /* 0x000000ff0a00720c */ /* 0x000fda0003f25270 */
[----:B------:R-:W-:Y:S05]  /*18b0*/  @!P1 BRA `(.L_x_58) ;  /* 0x0000000000289947 */ /* 0x000fea0003800000 */
[----:B------:R-:W-:Y:S02]  /*18c0*/  LOP3.LUT R7, R10, 0x3f, RZ, 0xc0, !PT ;  /* 0x0000003f0a077812 */ /* 0x000fe400078ec0ff */
[--C-:B------:R-:W-:Y:S02]  /*18d0*/  SHF.R.U64 R9, R8, 0x1, R13.reuse ;  /* 0x0000000108097819 */ /* 0x100fe4000000120d */
        /* <DEDUP_REMOVED lines=8> */
.L_x_58:
[----:B------:R-:W-:Y:S05]  /*1960*/  BSYNC.RECONVERGENT B2 ;  /* 0x0000000000027941 */ /* 0x000fea0003800200 */
.L_x_57:
[----:B------:R-:W-:-:S04]  /*1970*/  IMAD.WIDE.U32 R8, R12, 0x2168c235, RZ ;  /* 0x2168c2350c087825 */ /* 0x000fc800078e00ff */
[----:B------:R-:W-:Y:S01]  /*1980*/  IMAD.MOV.U32 R6, RZ, RZ, R9 ;  /* 0x000000ffff067224 */ /* 0x000fe200078e0009 */
[----:B------:R-:W-:Y:S01]  /*1990*/  IADD3 RZ, P1, PT, R8, R8, RZ ;  /* 0x0000000808ff7210 */ /* 0x000fe20007f3e0ff */
[----:B------:R-:W-:Y:S02]  /*19a0*/  IMAD.MOV.U32 R7, RZ, RZ, RZ ;  /* 0x000000ffff077224 */ /* 0x000fe400078e00ff */
[----:B------:R-:W-:-:S04]  /*19b0*/  IMAD.HI.U32 R9, R11, -0x36f0255e, RZ ;  /* 0xc90fdaa20b097827 */ /* 0x000fc800078e00ff */
[----:B------:R-:W-:-:S04]  /*19c0*/  IMAD.WIDE.U32 R6, R12, -0x36f0255e, R6 ;  /* 0xc90fdaa20c067825 */ /* 0x000fc800078e0006 */
[----:B------:R-:W-:-:S04]  /*19d0*/  IMAD.WIDE.U32 R6, P2, R11, 0x2168c235, R6 ;  /* 0x2168c2350b067825 */ /* 0x000fc80007840006 */
[----:B------:R-:W-:Y:S01]  /*19e0*/  IMAD R11, R11, -0x36f0255e, RZ ;  /* 0xc90fdaa20b0b7824 */ /* 0x000fe200078e02ff */
[----:B------:R-:W-:Y:S01]  /*19f0*/  IADD3.X RZ, P1, PT, R6, R6, RZ, P1, !PT ;  /* 0x0000000606ff7210 */ /* 0x000fe20000f3e4ff */
[----:B------:R-:W-:-:S03]  /*1a00*/  IMAD.X R8, RZ, RZ, R9, P2 ;  /* 0x000000ffff087224 */ /* 0x000fc600010e0609 */
[----:B------:R-:W-:-:S04]  /*1a10*/  IADD3 R7, P2, PT, R11, R7, RZ ;  /* 0x000000070b077210 */ /* 0x000fc80007f5e0ff */
        /* <DEDUP_REMOVED lines=25> */
.L_x_52:
[----:B------:R-:W-:-:S04]  /*1bb0*/  IMAD.MOV.U32 R25, RZ, RZ, 0x0 ;  /* 0x00000000ff197424 */ /* 0x000fc800078e00ff */
[----:B------:R-:W-:Y:S05]  /*1bc0*/  RET.REL.NODEC R24 `(_Z22sharedMemoryRiemannSumIdXadL_Z21logarithm_sin_exp_gpuIdET_S1_EEEvS1_S1_iPS1_) ;  /* 0xffffffe4180c7950 */ /* 0x000fea0003c3ffff */
.L_x_59:
        /* <DEDUP_REMOVED lines=11> */
.L_x_92:


//--------------------- .text._Z22sharedMemoryRiemannSumIdXadL_Z17logarithm_exp_gpuIdET_S1_EEEvS1_S1_iPS1_ --------------------------
	.section	.text._Z22sharedMemoryRiemannSumIdXadL_Z17logarithm_exp_gpuIdET_S1_EEEvS1_S1_iPS1_,"ax",@progbits
	.align	128
        .global         _Z22sharedMemoryRiemannSumIdXadL_Z17logarithm_exp_gpuIdET_S1_EEEvS1_S1_iPS1_
        .type           _Z22sharedMemoryRiemannSumIdXadL_Z17logarithm_exp_gpuIdET_S1_EEEvS1_S1_iPS1_,@function
        .size           _Z22sharedMemoryRiemannSumIdXadL_Z17logarithm_exp_gpuIdET_S1_EEEvS1_S1_iPS1_,(.L_x_96 - _Z22sharedMemoryRiemannSumIdXadL_Z17logarithm_exp_gpuIdET_S1_EEEvS1_S1_iPS1_)
        .other          _Z22sharedMemoryRiemannSumIdXadL_Z17logarithm_exp_gpuIdET_S1_EEEvS1_S1_iPS1_,@"STO_CUDA_ENTRY STV_DEFAULT"
_Z22sharedMemoryRiemannSumIdXadL_Z17logarithm_exp_gpuIdET_S1_EEEvS1_S1_iPS1_:
.text._Z22sharedMemoryRiemannSumIdXadL_Z17logarithm_exp_gpuIdET_S1_EEEvS1_S1_iPS1_:
[----:B------:R-:W-:Y:S01]  /*0000*/  LDC R1, c[0x0][0x37c] ;  /* 0x0000df00ff017b82 */ /* 0x000fe20000000800 */
[----:B------:R-:W0:Y:S07]  /*0010*/  S2R R0, SR_TID.X ;  /* 0x0000000000007919 */ /* 0x000e2e0000002100 */
[----:B------:R-:W0:Y:S01]  /*0020*/  S2UR UR4, SR_CTAID.X ;  /* 0x00000000000479c3 */ /* 0x000e220000002500 */
[----:B------:R-:W1:Y:S01]  /*0030*/  LDCU UR5, c[0x0][0x390] ;  /* 0x00007200ff0577ac */ /* 0x000e620008000800 */
[----:B------:R-:W-:Y:S01]  /*0040*/  BSSY.RECONVERGENT B0, `(.L_x_60) ;  /* 0x00000a7000007945 */ /* 0x000fe20003800200 */
[----:B------:R-:W-:Y:S01]  /*0050*/  CS2R R2, SRZ ;  /* 0x0000000000027805 */ /* 0x000fe2000001ff00 */
[----:B------:R-:W2:Y:S04]  /*0060*/  LDCU UR8, c[0x0][0x390] ;  /* 0x00007200ff0877ac */ /* 0x000ea80008000800 */
[----:B------:R-:W0:Y:S02]  /*0070*/  LDC R19, c[0x0][0x360] ;  /* 0x0000d800ff137b82 */ /* 0x000e240000000800 */
[----:B0-----:R-:W-:-:S05]  /*0080*/  IMAD R18, R19, UR4, R0 ;  /* 0x0000000413127c24 */ /* 0x001fca000f8e0200 */
[----:B-1----:R-:W-:-:S13]  /*0090*/  ISETP.GE.AND P0, PT, R18, UR5, PT ;  /* 0x0000000512007c0c */ /* 0x002fda000bf06270 */
[----:B--2---:R-:W-:Y:S05]  /*00a0*/  @P0 BRA `(.L_x_61) ;  /* 0x0000000800800947 */ /* 0x004fea0003800000 */
[----:B------:R-:W0:Y:S01]  /*00b0*/  LDC.64 R4, c[0x0][0x380] ;  /* 0x0000e000ff047b82 */ /* 0x000e220000000a00 */
[----:B------:R-:W1:Y:S01]  /*00c0*/  LDCU UR4, c[0x0][0x370] ;  /* 0x00006e00ff0477ac */ /* 0x000e620008000800 */
[----:B------:R-:W-:-:S06]  /*00d0*/  CS2R R2, SRZ ;  /* 0x0000000000027805 */ /* 0x000fcc000001ff00 */
[----:B------:R-:W2:Y:S01]  /*00e0*/  LDC.64 R6, c[0x0][0x388] ;  /* 0x0000e200ff067b82 */ /* 0x000ea20000000a00 */
[----:B-1----:R-:W-:-:S07]  /*00f0*/  IMAD R19, R19, UR4, RZ ;  /* 0x0000000413137c24 */ /* 0x002fce000f8e02ff */
.L_x_67:
[----:B------:R1:W0:Y:S01]  /*0100*/  I2F.F64 R8, R18 ;  /* 0x0000001200087312 */ /* 0x0002220000201c00 */
[----:B------:R-:W-:Y:S01]  /*0110*/  BSSY.RECONVERGENT B1, `(.L_x_62) ;  /* 0x0000057000017945 */ /* 0x000fe20003800200 */
[----:B------:R-:W-:Y:S02]  /*0120*/  IMAD.MOV.U32 R16, RZ, RZ, -0x3ff ;  /* 0xfffffc01ff107424 */ /* 0x000fe400078e00ff */
[----:B-1----:R-:W-:-:S05]  /*0130*/  IMAD.IADD R18, R19, 0x1, R18 ;  /* 0x0000000113127824 */ /* 0x002fca00078e0212 */
[----:B------:R-:W-:Y:S01]  /*0140*/  ISETP.GE.AND P0, PT, R18, UR8, PT ;  /* 0x0000000812007c0c */ /* 0x000fe2000bf06270 */
[----:B0-2---:R-:W-:-:S10]  /*0150*/  DFMA R8, R8, R6, R4 ;  /* 0x000000060808722b */ /* 0x005fd40000000004 */
        /* <DEDUP_REMOVED lines=13> */
[----:B------:R-:W-:Y:S01]  /*0230*/  IMAD.MOV.U32 R12, RZ, RZ, RZ ;  /* 0x000000ffff0c7224 */ /* 0x000fe200078e00ff */
[----:B------:R-:W-:Y:S01]  /*0240*/  MOV R23, 0x3ed0ee25 ;  /* 0x3ed0ee2500177802 */ /* 0x000fe20000000f00 */
[----:B------:R-:W-:Y:S01]  /*0250*/  IMAD.MOV.U32 R22, RZ, RZ, -0x748574fc ;  /* 0x8b7a8b04ff167424 */ /* 0x000fe200078e00ff */
[----:B------:R-:W-:Y:S01]  /*0260*/  LOP3.LUT R15, R8, 0x3ff00000, RZ, 0xfc, !PT ;  /* 0x3ff00000080f7812 */ /* 0x000fe200078efcff */
[----:B------:R-:W-:Y:S01]  /*0270*/  UMOV UR4, 0x3ae80f1e ;  /* 0x3ae80f1e00047882 */ /* 0x000fe20000000000 */
[----:B------:R-:W-:Y:S01]  /*0280*/  UMOV UR5, 0x3eb1380b ;  /* 0x3eb1380b00057882 */ /* 0x000fe20000000000 */
[----:B------:R-:W-:Y:S01]  /*0290*/  LEA.HI R16, R17, R16, RZ, 0xc ;  /* 0x0000001011107211 */ /* 0x000fe200078f60ff */
[----:B------:R-:W-:Y:S01]  /*02a0*/  IMAD.MOV.U32 R17, RZ, RZ, 0x43300000 ;  /* 0x43300000ff117424 */ /* 0x000fe200078e00ff */
[----:B------:R-:W-:Y:S01]  /*02b0*/  ISETP.GE.U32.AND P1, PT, R15, 0x3ff6a09f, PT ;  /* 0x3ff6a09f0f00780c */ /* 0x000fe20003f26070 */
[----:B------:R-:W-:Y:S01]  /*02c0*/  UMOV UR6, 0x80000000 ;  /* 0x8000000000067882 */ /* 0x000fe20000000000 */
[----:B------:R-:W-:-:S11]  /*02d0*/  UMOV UR7, 0x43300000 ;  /* 0x4330000000077882 */ /* 0x000fd60000000000 */
[----:B------:R-:W-:Y:S02]  /*02e0*/  @P1 VIADD R9, R15, 0xfff00000 ;  /* 0xfff000000f091836 */ /* 0x000fe40000000000 */
[----:B------:R-:W-:Y:S02]  /*02f0*/  @P1 VIADD R16, R16, 0x1 ;  /* 0x0000000110101836 */ /* 0x000fe40000000000 */
[----:B------:R-:W-:-:S03]  /*0300*/  @P1 IMAD.MOV.U32 R15, RZ, RZ, R9 ;  /* 0x000000ffff0f1224 */ /* 0x000fc600078e0009 */
[----:B------:R-:W-:-:S03]  /*0310*/  LOP3.LUT R16, R16, 0x80000000, RZ, 0x3c, !PT ;  /* 0x8000000010107812 */ /* 0x000fc600078e3cff */
[C---:B------:R-:W-:Y:S02]  /*0320*/  DADD R20, R14.reuse, 1 ;  /* 0x3ff000000e147429 */ /* 0x040fe40000000000 */
[----:B------:R-:W-:Y:S02]  /*0330*/  DADD R14, R14, -1 ;  /* 0xbff000000e0e7429 */ /* 0x000fe40000000000 */
[----:B------:R-:W-:Y:S01]  /*0340*/  DADD R16, R16, -UR6 ;  /* 0x8000000610107e29 */ /* 0x000fe20008000000 */
[----:B------:R-:W-:Y:S01]  /*0350*/  UMOV UR6, 0xfefa39ef ;  /* 0xfefa39ef00067882 */ /* 0x000fe20000000000 */
[----:B------:R-:W0:Y:S01]  /*0360*/  MUFU.RCP64H R13, R21 ;  /* 0x00000015000d7308 */ /* 0x000e220000001800 */
[----:B------:R-:W-:Y:S01]  /*0370*/  UMOV UR7, 0x3fe62e42 ;  /* 0x3fe62e4200077882 */ /* 0x000fe20000000000 */
        /* <DEDUP_REMOVED lines=18> */
[----:B------:R-:W-:-:S03]  /*04a0*/  DFMA R14, R16, UR6, R10 ;  /* 0x00000006100e7c2b */ /* 0x000fc6000800000a */
[----:B------:R-:W-:Y:S01]  /*04b0*/  DFMA R20, R8, R20, UR4 ;  /* 0x0000000408147e2b */ /* 0x000fe20008000014 */
[----:B------:R-:W-:Y:S01]  /*04c0*/  UMOV UR4, 0x923be72d ;  /* 0x923be72d00047882 */ /* 0x000fe20000000000 */
[----:B------:R-:W-:Y:S01]  /*04d0*/  UMOV UR5, 0x3f624924 ;  /* 0x3f62492400057882 */ /* 0x000fe20000000000 */
[----:B------:R-:W-:-:S05]  /*04e0*/  DMUL R12, R12, R22 ;  /* 0x000000160c0c7228 */ /* 0x000fca0000000000 */
        /* <DEDUP_REMOVED lines=8> */
[----:B------:R-:W-:Y:S02]  /*0570*/  UMOV UR5, 0x3fe62e42 ;  /* 0x3fe62e4200057882 */ /* 0x000fe40000000000 */
[----:B------:R-:W-:Y:S01]  /*0580*/  DFMA R22, R16, -UR4, R14 ;  /* 0x8000000410167c2b */ /* 0x000fe2000800000e */
[----:B------:R-:W-:Y:S01]  /*0590*/  UMOV UR4, 0x3b39803f ;  /* 0x3b39803f00047882 */ /* 0x000fe20000000000 */
[----:B------:R-:W-:Y:S02]  /*05a0*/  UMOV UR5, 0x3c7abc9e ;  /* 0x3c7abc9e00057882 */ /* 0x000fe40000000000 */
[----:B------:R-:W-:-:S04]  /*05b0*/  DMUL R20, R8, R20 ;  /* 0x0000001408147228 */ /* 0x000fc80000000000 */
[----:B------:R-:W-:-:S04]  /*05c0*/  DADD R22, -R10, R22 ;  /* 0x000000000a167229 */ /* 0x000fc80000000116 */
[----:B------:R-:W-:-:S08]  /*05d0*/  DFMA R12, R10, R20, R12 ;  /* 0x000000140a0c722b */ /* 0x000fd0000000000c */
[----:B------:R-:W-:-:S08]  /*05e0*/  DADD R12, R12, -R22 ;  /* 0x000000000c0c7229 */ /* 0x000fd00000000816 */
[----:B------:R-:W-:-:S08]  /*05f0*/  DFMA R12, R16, UR4, R12 ;  /* 0x00000004100c7c2b */ /* 0x000fd0000800000c */
[----:B------:R-:W-:Y:S01]  /*0600*/  DADD R8, R14, R12 ;  /* 0x000000000e087229 */ /* 0x000fe2000000000c */
[----:B------:R-:W-:Y:S10]  /*0610*/  BRA `(.L_x_64) ;  /* 0x0000000000187947 */ /* 0x000ff40003800000 */
.L_x_63:
[----:B------:R-:W-:Y:S01]  /*0620*/  IMAD.MOV.U32 R8, RZ, RZ, 0x0 ;  /* 0x00000000ff087424 */ /* 0x000fe200078e00ff */
[----:B------:R-:W-:Y:S01]  /*0630*/  LOP3.LUT P1, RZ, R11, 0x7fffffff, RZ, 0xc0, !PT ;  /* 0x7fffffff0bff7812 */ /* 0x000fe2000782c0ff */
[----:B------:R-:W-:-:S06]  /*0640*/  IMAD.MOV.U32 R9, RZ, RZ, 0x7ff00000 ;  /* 0x7ff00000ff097424 */ /* 0x000fcc00078e00ff */
[----:B------:R-:W-:-:S10]  /*0650*/  DFMA R8, R10, R8, +INF ;  /* 0x7ff000000a08742b */ /* 0x000fd40000000008 */
[----:B------:R-:W-:Y:S02]  /*0660*/  FSEL R8, R8, RZ, P1 ;  /* 0x000000ff08087208 */ /* 0x000fe40000800000 */
[----:B------:R-:W-:-:S07]  /*0670*/  FSEL R9, R9, -QNAN , P1 ;  /* 0xfff0000009097808 */ /* 0x000fce0000800000 */
.L_x_64:
[----:B------:R-:W-:Y:S05]  /*0680*/  BSYNC.RECONVERGENT B1 ;  /* 0x0000000000017941 */ /* 0x000fea0003800200 */
.L_x_62:
[----:B------:R-:W-:Y:S01]  /*0690*/  UMOV UR4, 0xffda0d24 ;  /* 0xffda0d2400047882 */ /* 0x000fe20000000000 */
[----:B------:R-:W-:Y:S01]  /*06a0*/  UMOV UR5, 0x3c7777d0 ;  /* 0x3c7777d000057882 */ /* 0x000fe20000000000 */
[----:B------:R-:W-:Y:S01]  /*06b0*/  IMAD.MOV.U32 R12, RZ, RZ, 0x652b82fe ;  /* 0x652b82feff0c7424 */ /* 0x000fe200078e00ff */
[C---:B------:R-:W-:Y:S01]  /*06c0*/  DMUL R10, R8.reuse, UR4 ;  /* 0x00000004080a7c28 */ /* 0x040fe20008000000 */
[----:B------:R-:W-:Y:S01]  /*06d0*/  IMAD.MOV.U32 R13, RZ, RZ, 0x3ff71547 ;  /* 0x3ff71547ff0d7424 */ /* 0x000fe200078e00ff */
[----:B------:R-:W-:Y:S01]  /*06e0*/  UMOV UR4, 0xfefa39ef ;  /* 0xfefa39ef00047882 */ /* 0x000fe20000000000 */
[----:B------:R-:W-:Y:S01]  /*06f0*/  UMOV UR5, 0x3fe62e42 ;  /* 0x3fe62e4200057882 */ /* 0x000fe20000000000 */
[----:B------:R-:W-:Y:S04]  /*0700*/  BSSY.RECONVERGENT B1, `(.L_x_65) ;  /* 0x0000038000017945 */ /* 0x000fe80003800200 */
[----:B------:R-:W-:-:S08]  /*0710*/  DFMA R8, R8, R12, R10 ;  /* 0x0000000c0808722b */ /* 0x000fd0000000000a */
[----:B------:R-:W-:Y:S02]  /*0720*/  DFMA R10, R8, R12, 6.75539944105574400000e+15 ;  /* 0x43380000080a742b */ /* 0x000fe4000000000c */
[----:B------:R-:W-:-:S06]  /*0730*/  FSETP.GEU.AND P1, PT, |R9|, 4.1917929649353027344, PT ;  /* 0x4086232b0900780b */ /* 0x000fcc0003f2e200 */
[----:B------:R-:W-:-:S08]  /*0740*/  DADD R12, R10, -6.75539944105574400000e+15 ;  /* 0xc33800000a0c7429 */ /* 0x000fd00000000000 */
[----:B------:R-:W-:Y:S01]  /*0750*/  DFMA R14, R12, -UR4, R8 ;  /* 0x800000040c0e7c2b */ /* 0x000fe20008000008 */
[----:B------:R-:W-:Y:S01]  /*0760*/  UMOV UR4, 0x3b39803f ;  /* 0x3b39803f00047882 */ /* 0x000fe20000000000 */
[----:B------:R-:W-:-:S06]  /*0770*/  UMOV UR5, 0x3c7abc9e ;  /* 0x3c7abc9e00057882 */ /* 0x000fcc0000000000 */
[----:B------:R-:W-:Y:S01]  /*0780*/  DFMA R12, R12, -UR4, R14 ;  /* 0x800000040c0c7c2b */ /* 0x000fe2000800000e */
[----:B------:R-:W-:Y:S01]  /*0790*/  UMOV UR4, 0x69ce2bdf ;  /* 0x69ce2bdf00047882 */ /* 0x000fe20000000000 */
[----:B------:R-:W-:Y:S01]  /*07a0*/  IMAD.MOV.U32 R14, RZ, RZ, -0x35dec16 ;  /* 0xfca213eaff0e7424 */ /* 0x000fe200078e00ff */
[----:B------:R-:W-:Y:S01]  /*07b0*/  MOV R15, 0x3e928af3 ;  /* 0x3e928af3000f7802 */ /* 0x000fe20000000f00 */
[----:B------:R-:W-:-:S05]  /*07c0*/  UMOV UR5, 0x3e5ade15 ;  /* 0x3e5ade1500057882 */ /* 0x000fca0000000000 */
        /* <DEDUP_REMOVED lines=34> */
[----:B------:R-:W-:Y:S01]  /*09f0*/  @!P2 LEA.HI R11, R10, R10, RZ, 0x1 ;  /* 0x0000000a0a0ba211 */ /* 0x000fe200078f08ff */
[----:B------:R-:W-:Y:S01]  /*0a00*/  @!P2 IMAD.MOV.U32 R8, RZ, RZ, R14 ;  /* 0x000000ffff08a224 */ /* 0x000fe200078e000e */
[----:B------:R-:W-:Y:S02]  /*0a10*/  FSEL R13, R13, RZ, P1 ;  /* 0x000000ff0d0d7208 */ /* 0x000fe40000800000 */
[----:B------:R-:W-:-:S05]  /*0a20*/  @!P2 SHF.R.S32.HI R11, RZ, 0x1, R11 ;  /* 0x00000001ff0ba819 */ /* 0x000fca000001140b */
[----:B------:R-:W-:Y:S02]  /*0a30*/  @!P2 IMAD.IADD R10, R10, 0x1, -R11 ;  /* 0x000000010a0aa824 */ /* 0x000fe400078e0a0b */
[----:B------:R-:W-:-:S03]  /*0a40*/  @!P2 IMAD R9, R11, 0x100000, R15 ;  /* 0x001000000b09a824 */ /* 0x000fc600078e020f */
[----:B------:R-:W-:Y:S01]  /*0a50*/  @!P2 LEA R11, R10, 0x3ff00000, 0x14 ;  /* 0x3ff000000a0ba811 */ /* 0x000fe200078ea0ff */
[----:B------:R-:W-:-:S06]  /*0a60*/  @!P2 IMAD.MOV.U32 R10, RZ, RZ, RZ ;  /* 0x000000ffff0aa224 */ /* 0x000fcc00078e00ff */
[----:B------:R-:W-:-:S11]  /*0a70*/  @!P2 DMUL R12, R8, R10 ;  /* 0x0000000a080ca228 */ /* 0x000fd60000000000 */
.L_x_66:
[----:B------:R-:W-:Y:S05]  /*0a80*/  BSYNC.RECONVERGENT B1 ;  /* 0x0000000000017941 */ /* 0x000fea0003800200 */
.L_x_65:
[----:B------:R-:W-:Y:S01]  /*0a90*/  DFMA R2, R12, R6, R2 ;  /* 0x000000060c02722b */ /* 0x000fe20000000002 */
[----:B------:R-:W-:Y:S10]  /*0aa0*/  @!P0 BRA `(.L_x_67) ;  /* 0xfffffff400948947 */ /* 0x000ff4000383ffff */
.L_x_61:
[----:B------:R-:W-:Y:S05]  /*0ab0*/  BSYNC.RECONVERGENT B0 ;  /* 0x0000000000007941 */ /* 0x000fea0003800200 */
.L_x_60:
        /* <DEDUP_REMOVED lines=56> */
[----:B0-----:R-:W1:Y:S01]  /*0e40*/  LDC.64 R4, c[0x0][0x398] ;  /* 0x0000e600ff047b82 */ /* 0x001e620000000a00 */
[----:B------:R-:W1:Y:S02]  /*0e50*/  LDCU.64 UR6, c[0x0][0x358] ;  /* 0x00006b00ff0677ac */ /* 0x000e640008000a00 */
[----:B-1----:R-:W-:Y:S01]  /*0e60*/  REDG.E.ADD.F64.RN.STRONG.GPU desc[UR6][R4.64], R2 ;  /* 0x00000002040079a6 */ /* 0x002fe2000c12ff06 */
[----:B------:R-:W-:Y:S05]  /*0e70*/  EXIT ;  /* 0x000000000000794d */ /* 0x000fea0003800000 */
.L_x_68:
        /* <DEDUP_REMOVED lines=16> */
.L_x_96:


//--------------------- .text._Z22sharedMemoryRiemannSumIdXadL_Z10square_gpuIdET_S1_EEEvS1_S1_iPS1_ --------------------------
	.section	.text._Z22sharedMemoryRiemannSumIdXadL_Z10square_gpuIdET_S1_EEEvS1_S1_iPS1_,"ax",@progbits
	.align	128
        .global         _Z22sharedMemoryRiemannSumIdXadL_Z10square_gpuIdET_S1_EEEvS1_S1_iPS1_
        .type           _Z22sharedMemoryRiemannSumIdXadL_Z10square_gpuIdET_S1_EEEvS1_S1_iPS1_,@function
        .size           _Z22sharedMemoryRiemannSumIdXadL_Z10square_gpuIdET_S1_EEEvS1_S1_iPS1_,(.L_x_97 - _Z22sharedMemoryRiemannSumIdXadL_Z10square_gpuIdET_S1_EEEvS1_S1_iPS1_)
        .other          _Z22sharedMemoryRiemannSumIdXadL_Z10square_gpuIdET_S1_EEEvS1_S1_iPS1_,@"STO_CUDA_ENTRY STV_DEFAULT"
_Z22sharedMemoryRiemannSumIdXadL_Z10square_gpuIdET_S1_EEEvS1_S1_iPS1_:
.text._Z22sharedMemoryRiemannSumIdXadL_Z10square_gpuIdET_S1_EEEvS1_S1_iPS1_:
[----:B------:R-:W-:Y:S01]  /*0000*/  LDC R1, c[0x0][0x37c] ;  /* 0x0000df00ff017b82 */ /* 0x000fe20000000800 */
[----:B------:R-:W0:Y:S07]  /*0010*/  S2R R0, SR_TID.X ;  /* 0x0000000000007919 */ /* 0x000e2e0000002100 */
[----:B------:R-:W0:Y:S01]  /*0020*/  S2UR UR4, SR_CTAID.X ;  /* 0x00000000000479c3 */ /* 0x000e220000002500 */
[----:B------:R-:W1:Y:S01]  /*0030*/  LDCU UR6, c[0x0][0x390] ;  /* 0x00007200ff0677ac */ /* 0x000e620008000800 */
[----:B------:R-:W-:Y:S01]  /*0040*/  BSSY.RECONVERGENT B0, `(.L_x_69) ;  /* 0x0000013000007945 */ /* 0x000fe20003800200 */
[----:B------:R-:W-:-:S05]  /*0050*/  CS2R R4, SRZ ;  /* 0x0000000000047805 */ /* 0x000fca000001ff00 */
[----:B------:R-:W0:Y:S02]  /*0060*/  LDC R11, c[0x0][0x360] ;  /* 0x0000d800ff0b7b82 */ /* 0x000e240000000800 */
[----:B0-----:R-:W-:-:S05]  /*0070*/  IMAD R2, R11, UR4, R0 ;  /* 0x000000040b027c24 */ /* 0x001fca000f8e0200 */
[----:B-1----:R-:W-:-:S13]  /*0080*/  ISETP.GE.AND P0, PT, R2, UR6, PT ;  /* 0x0000000602007c0c */ /* 0x002fda000bf06270 */
[----:B------:R-:W-:Y:S05]  /*0090*/  @P0 BRA `(.L_x_70) ;  /* 0x0000000000340947 */ /* 0x000fea0003800000 */
[----:B------:R-:W0:Y:S01]  /*00a0*/  LDC.64 R8, c[0x0][0x380] ;  /* 0x0000e000ff087b82 */ /* 0x000e220000000a00 */
[----:B------:R-:W1:Y:S01]  /*00b0*/  LDCU UR4, c[0x0][0x370] ;  /* 0x00006e00ff0477ac */ /* 0x000e620008000800 */
[----:B------:R-:W-:Y:S01]  /*00c0*/  IMAD.MOV.U32 R10, RZ, RZ, R2 ;  /* 0x000000ffff0a7224 */ /* 0x000fe200078e0002 */
[----:B------:R-:W-:-:S05]  /*00d0*/  CS2R R4, SRZ ;  /* 0x0000000000047805 */ /* 0x000fca000001ff00 */
[----:B------:R-:W2:Y:S01]  /*00e0*/  LDC.64 R6, c[0x0][0x388] ;  /* 0x0000e200ff067b82 */ /* 0x000ea20000000a00 */
[----:B-1----:R-:W-:-:S07]  /*00f0*/  IMAD R11, R11, UR4, RZ ;  /* 0x000000040b0b7c24 */ /* 0x002fce000f8e02ff */
.L_x_71:
[----:B------:R1:W0:Y:S02]  /*0100*/  I2F.F64 R2, R10 ;  /* 0x0000000a00027312 */ /* 0x0002240000201c00 */
[----:B-1----:R-:W-:-:S05]  /*0110*/  IMAD.IADD R10, R11, 0x1, R10 ;  /* 0x000000010b0a7824 */ /* 0x002fca00078e020a */
[----:B------:R-:W-:Y:S01]  /*0120*/  ISETP.GE.AND P0, PT, R10, UR6, PT ;  /* 0x000000060a007c0c */ /* 0x000fe2000bf06270 */
[----:B0-2---:R-:W-:-:S08]  /*0130*/  DFMA R2, R2, R6, R8 ;  /* 0x000000060202722b */ /* 0x005fd00000000008 */
[----:B------:R-:W-:-:S08]  /*0140*/  DMUL R2, R2, R2 ;  /* 0x0000000202027228 */ /* 0x000fd00000000000 */
[----:B------:R-:W-:Y:S01]  /*0150*/  DFMA R4, R2, R6, R4 ;  /* 0x000000060204722b */ /* 0x000fe20000000004 */
[----:B------:R-:W-:Y:S10]  /*0160*/  @!P0 BRA `(.L_x_71) ;  /* 0xfffffffc00e48947 */ /* 0x000ff4000383ffff */
.L_x_70:
[----:B------:R-:W-:Y:S05]  /*0170*/  BSYNC.RECONVERGENT B0 ;  /* 0x0000000000007941 */ /* 0x000fea0003800200 */
.L_x_69:
        /* <DEDUP_REMOVED lines=56> */
[----:B------:R-:W0:Y:S01]  /*0500*/  LDC.64 R4, c[0x0][0x398] ;  /* 0x0000e600ff047b82 */ /* 0x000e220000000a00 */
[----:B------:R-:W0:Y:S02]  /*0510*/  LDCU.64 UR6, c[0x0][0x358] ;  /* 0x00006b00ff0677ac */ /* 0x000e240008000a00 */
[----:B0-----:R-:W-:Y:S01]  /*0520*/  REDG.E.ADD.F64.RN.STRONG.GPU desc[UR6][R4.64], R2 ;  /* 0x00000002040079a6 */ /* 0x001fe2000c12ff06 */
[----:B------:R-:W-:Y:S05]  /*0530*/  EXIT ;  /* 0x000000000000794d */ /* 0x000fea0003800000 */
.L_x_72:
        /* <DEDUP_REMOVED lines=12> */
.L_x_97:


//--------------------- .text._Z22sharedMemoryRiemannSumIdXadL_Z11sin_exp_gpuIdET_S1_EEEvS1_S1_iPS1_ --------------------------
	.section	.text._Z22sharedMemoryRiemannSumIdXadL_Z11sin_exp_gpuIdET_S1_EEEvS1_S1_iPS1_,"ax",@progbits
	.align	128
        .global         _Z22sharedMemoryRiemannSumIdXadL_Z11sin_exp_gpuIdET_S1_EEEvS1_S1_iPS1_
        .type           _Z22sharedMemoryRiemannSumIdXadL_Z11sin_exp_gpuIdET_S1_EEEvS1_S1_iPS1_,@function
        .size           _Z22sharedMemoryRiemannSumIdXadL_Z11sin_exp_gpuIdET_S1_EEEvS1_S1_iPS1_,(.L_x_93 - _Z22sharedMemoryRiemannSumIdXadL_Z11sin_exp_gpuIdET_S1_EEEvS1_S1_iPS1_)
        .other          _Z22sharedMemoryRiemannSumIdXadL_Z11sin_exp_gpuIdET_S1_EEEvS1_S1_iPS1_,@"STO_CUDA_ENTRY STV_DEFAULT"
_Z22sharedMemoryRiemannSumIdXadL_Z11sin_exp_gpuIdET_S1_EEEvS1_S1_iPS1_:
.text._Z22sharedMemoryRiemannSumIdXadL_Z11sin_exp_gpuIdET_S1_EEEvS1_S1_iPS1_:
        /* <DEDUP_REMOVED lines=20> */
.L_x_79:
[----:B------:R-:W0:Y:S01]  /*0140*/  I2F.F64 R12, R23 ;  /* 0x00000017000c7312 */ /* 0x000e220000201c00 */
[----:B------:R-:W-:Y:S01]  /*0150*/  IMAD.MOV.U32 R4, RZ, RZ, 0x652b82fe ;  /* 0x652b82feff047424 */ /* 0x000fe200078e00ff */
[----:B------:R-:W-:Y:S01]  /*0160*/  UMOV UR4, 0xfefa39ef ;  /* 0xfefa39ef00047882 */ /* 0x000fe20000000000 */
[----:B------:R-:W-:Y:S01]  /*0170*/  IMAD.MOV.U32 R5, RZ, RZ, 0x3ff71547 ;  /* 0x3ff71547ff057424 */ /* 0x000fe200078e00ff */
[----:B------:R-:W-:Y:S01]  /*0180*/  UMOV UR5, 0x3fe62e42 ;  /* 0x3fe62e4200057882 */ /* 0x000fe20000000000 */
[----:B------:R-:W-:Y:S01]  /*0190*/  BSSY.RECONVERGENT B1, `(.L_x_75) ;  /* 0x0000039000017945 */ /* 0x000fe20003800200 */
[----:B0-2---:R-:W-:-:S08]  /*01a0*/  DFMA R12, R12, R18, R16 ;  /* 0x000000120c0c722b */ /* 0x005fd00000000010 */
[C---:B------:R-:W-:Y:S02]  /*01b0*/  DFMA R4, R12.reuse, R4, 6.75539944105574400000e+15 ;  /* 0x433800000c04742b */ /* 0x040fe40000000004 */
[----:B------:R-:W-:Y:S01]  /*01c0*/  DSETP.NEU.AND P2, PT, |R12|, +INF , PT ;  /* 0x7ff000000c00742a */ /* 0x000fe20003f4d200 */
[----:B------:R-:W-:-:S05]  /*01d0*/  FSETP.GEU.AND P0, PT, |R13|, 4.1917929649353027344, PT ;  /* 0x4086232b0d00780b */ /* 0x000fca0003f0e200 */
[----:B------:R-:W-:-:S08]  /*01e0*/  DADD R6, R4, -6.75539944105574400000e+15 ;  /* 0xc338000004067429 */ /* 0x000fd00000000000 */
[----:B------:R-:W-:Y:S01]  /*01f0*/  DFMA R8, R6, -UR4, R12 ;  /* 0x8000000406087c2b */ /* 0x000fe2000800000c */
[----:B------:R-:W-:Y:S01]  /*0200*/  UMOV UR4, 0x3b39803f ;  /* 0x3b39803f00047882 */ /* 0x000fe20000000000 */
[----:B------:R-:W-:Y:S01]  /*0210*/  UMOV UR5, 0x3c7abc9e ;  /* 0x3c7abc9e00057882 */ /* 0x000fe20000000000 */
[----:B------:R-:W-:-:S05]  /*0220*/  @!P2 DMUL R26, RZ, R12 ;  /* 0x0000000cff1aa228 */ /* 0x000fca0000000000 */
        /* <DEDUP_REMOVED lines=47> */
.L_x_76:
[----:B------:R-:W-:Y:S05]  /*0520*/  BSYNC.RECONVERGENT B1 ;  /* 0x0000000000017941 */ /* 0x000fea0003800200 */
.L_x_75:
[----:B------:R-:W-:Y:S01]  /*0530*/  BSSY.RECONVERGENT B1, `(.L_x_77) ;  /* 0x0000018000017945 */ /* 0x000fe20003800200 */
[----:B------:R-:W-:-:S03]  /*0540*/  @!P2 IMAD.MOV.U32 R28, RZ, RZ, RZ ;  /* 0x000000ffff1ca224 */ /* 0x000fc600078e00ff */
[----:B------:R-:W-:Y:S05]  /*0550*/  @!P2 BRA `(.L_x_78) ;  /* 0x000000000054a947 */ /* 0x000fea0003800000 */
        /* <DEDUP_REMOVED lines=16> */
[----:B------:R-:W-:-:S07]  /*0660*/  MOV R24, 0x680 ;  /* 0x0000068000187802 */ /* 0x000fce0000000f00 */
[----:B------:R-:W-:Y:S05]  /*0670*/  CALL.REL.NOINC `($_Z22sharedMemoryRiemannSumIdXadL_Z11sin_exp_gpuIdET_S1_EEEvS1_S1_iPS1_$__internal_trig_reduction_slowpathd) ;  /* 0x0000000400847944 */ /* 0x000fea0003c00000 */
[----:B------:R-:W-:Y:S02]  /*0680*/  IMAD.MOV.U32 R28, RZ, RZ, R4 ;  /* 0x000000ffff1c7224 */ /* 0x000fe400078e0004 */
[----:B------:R-:W-:Y:S02]  /*0690*/  IMAD.MOV.U32 R26, RZ, RZ, R6 ;  /* 0x000000ffff1a7224 */ /* 0x000fe400078e0006 */
[----:B------:R-:W-:-:S07]  /*06a0*/  IMAD.MOV.U32 R27, RZ, RZ, R7 ;  /* 0x000000ffff1b7224 */ /* 0x000fce00078e0007 */
.L_x_78:
[----:B------:R-:W-:Y:S05]  /*06b0*/  BSYNC.RECONVERGENT B1 ;  /* 0x0000000000017941 */ /* 0x000fea0003800200 */
.L_x_77:
        /* <DEDUP_REMOVED lines=16> */
[----:B------:R-:W-:-:S07]  /*07c0*/  IMAD.IADD R23, R0, 0x1, R23 ;  /* 0x0000000100177824 */ /* 0x000fce00078e0217 */
        /* <DEDUP_REMOVED lines=16> */
.L_x_74:
[----:B------:R-:W-:Y:S05]  /*08d0*/  BSYNC.RECONVERGENT B0 ;  /* 0x0000000000007941 */ /* 0x000fea0003800200 */
.L_x_73:
        /* <DEDUP_REMOVED lines=59> */
        .type           $_Z22sharedMemoryRiemannSumIdXadL_Z11sin_exp_gpuIdET_S1_EEEvS1_S1_iPS1_$__internal_trig_reduction_slowpathd,@function
        .size           $_Z22sharedMemoryRiemannSumIdXadL_Z11sin_exp_gpuIdET_S1_EEEvS1_S1_iPS1_$__internal_trig_reduction_slowpathd,(.L_x_93 - $_Z22sharedMemoryRiemannSumIdXadL_Z11sin_exp_gpuIdET_S1_EEEvS1_S1_iPS1_$__internal_trig_reduction_slowpathd)
$_Z22sharedMemoryRiemannSumIdXadL_Z11sin_exp_gpuIdET_S1_EEEvS1_S1_iPS1_$__internal_trig_reduction_slowpathd:
[--C-:B------:R-:W-:Y:S01]  /*0c90*/  SHF.R.U32.HI R14, RZ, 0x14, R13.reuse ;  /* 0x00000014ff0e7819 */ /* 0x100fe2000001160d */
[----:B------:R-:W-:Y:S02]  /*0ca0*/  IMAD.MOV.U32 R6, RZ, RZ, R12 ;  /* 0x000000ffff067224 */ /* 0x000fe400078e000c */
[----:B------:R-:W-:Y:S01]  /*0cb0*/  IMAD.MOV.U32 R7, RZ, RZ, R13 ;  /* 0x000000ffff077224 */ /* 0x000fe200078e000d */
[----:B------:R-:W-:Y:S01]  /*0cc0*/  LOP3.LUT R5, R14, 0x7ff, RZ, 0xc0, !PT ;  /* 0x000007ff0e057812 */ /* 0x000fe200078ec0ff */
[----:B------:R-:W-:-:S03]  /*0cd0*/  IMAD.MOV.U32 R4, RZ, RZ, RZ ;  /* 0x000000ffff047224 */ /* 0x000fc600078e00ff */
        /* <DEDUP_REMOVED lines=20> */
.L_x_84:
        /* <DEDUP_REMOVED lines=28> */
.L_x_83:
[----:B------:R-:W-:-:S07]  /*0fe0*/  IMAD.MOV.U32 R10, RZ, RZ, R12 ;  /* 0x000000ffff0a7224 */ /* 0x000fce00078e000c */
.L_x_82:
[----:B------:R-:W-:Y:S05]  /*0ff0*/  BSYNC.RECONVERGENT B2 ;  /* 0x0000000000027941 */ /* 0x000fea0003800200 */
.L_x_81:
        /* <DEDUP_REMOVED lines=60> */
.L_x_86:
[----:B------:R-:W-:Y:S05]  /*13c0*/  BSYNC.RECONVERGENT B2 ;  /* 0x0000000000027941 */ /* 0x000fea0003800200 */
.L_x_85:
        /* <DEDUP_REMOVED lines=36> */
.L_x_80:
[----:B------:R-:W-:-:S04]  /*1610*/  IMAD.MOV.U32 R25, RZ, RZ, 0x0 ;  /* 0x00000000ff197424 */ /* 0x000fc800078e00ff */
[----:B------:R-:W-:Y:S05]  /*1620*/  RET.REL.NODEC R24 `(_Z22sharedMemoryRiemannSumIdXadL_Z11sin_exp_gpuIdET_S1_EEEvS1_S1_iPS1_) ;  /* 0xffffffe818747950 */ /* 0x000fea0003c3ffff */
.L_x_87:
        /* <DEDUP_REMOVED lines=13> */
.L_x_93:


//--------------------- .nv.global.init           --------------------------
	.section	.nv.global.init,"aw",@progbits
	.align	16
.nv.global.init:
	.type		__cudart_sin_cos_coeffs,@object
	.size		__cudart_sin_cos_coeffs,(__cudart_i2opi_d - __cudart_sin_cos_coeffs)
__cudart_sin_cos_coeffs:
        /*0000*/ 	.byte	0x46, 0xd2, 0xb0, 0x2c, 0xf1, 0xe5, 0x5a, 0xbe, 0x92, 0xe3, 0xac, 0x69, 0xe3, 0x1d, 0xc7, 0x3e
        /*0010*/ 	.byte	0xa1, 0x62, 0xdb, 0x19, 0xa0, 0x01, 0x2a, 0xbf, 0x18, 0x08, 0x11, 0x11, 0x11, 0x11, 0x81, 0x3f
        /*0020*/ 	.byte	0x54, 0x55, 0x55, 0x55, 0x55, 0x55, 0xc5, 0xbf, 0x00, 0x00, 0x00, 0x00, 0x00, 0x00, 0x00, 0x00
        /*0030*/ 	.byte	0x00, 0x00, 0x00, 0x00, 0x00, 0x00, 0x00, 0x00, 0x64, 0x81, 0xfd, 0x20, 0x83, 0xff, 0xa8, 0xbd
        /*0040*/ 	.byte	0x28, 0x85, 0xef, 0xc1, 0xa7, 0xee, 0x21, 0x3e, 0xd9, 0xe6, 0x06, 0x8e, 0x4f, 0x7e, 0x92, 0xbe
        /*0050*/ 	.byte	0xe9, 0xbc, 0xdd, 0x19, 0xa0, 0x01, 0xfa, 0x3e, 0x47, 0x5d, 0xc1, 0x16, 0x6c, 0xc1, 0x56, 0xbf
        /*0060*/ 	.byte	0x51, 0x55, 0x55, 0x55, 0x55, 0x55, 0xa5, 0x3f, 0x00, 0x00, 0x00, 0x00, 0x00, 0x00, 0xe0, 0xbf
        /*0070*/ 	.byte	0x00, 0x00, 0x00, 0x00, 0x00, 0x00, 0xf0, 0x3f, 0x00, 0x00, 0x00, 0x00, 0x00, 0x00, 0x00, 0x00
	.type		__cudart_i2opi_d,@object
	.size		__cudart_i2opi_d,(.L_0 - __cudart_i2opi_d)
__cudart_i2opi_d:
        /* <DEDUP_REMOVED lines=9> */
.L_0:


//--------------------- .nv.shared._Z22sharedMemoryRiemannSumIdXadL_Z18complex_kernel_gpuIdET_S1_EEEvS1_S1_iPS1_ --------------------------
	.section	.nv.shared._Z22sharedMemoryRiemannSumIdXadL_Z18complex_kernel_gpuIdET_S1_EEEvS1_S1_iPS1_,"aw",@nobits
	.sectionflags	@""
	.align	8
.nv.shared._Z22sharedMemoryRiemannSumIdXadL_Z18complex_kernel_gpuIdET_S1_EEEvS1_S1_iPS1_:
	.zero		3072


//--------------------- .nv.shared.reserved.0     --------------------------
	.section	.nv.shared.reserved.0,"aw",@nobits
	.weak		__nv_reservedSMEM_offset_0_alias
	.size		__nv_reservedSMEM_offset_0_alias, 0, 64
	.other		__nv_reservedSMEM_offset_0_alias,@"STO_CUDA_RESERVED_SHARED STV_DEFAULT"
__nv_reservedSMEM_offset_0_alias:
	.zero		0
	.zero		64


//--------------------- .nv.shared._Z22sharedMemoryRiemannSumIdXadL_Z21logarithm_sin_exp_gpuIdET_S1_EEEvS1_S1_iPS1_ --------------------------
	.section	.nv.shared._Z22sharedMemoryRiemannSumIdXadL_Z21logarithm_sin_exp_gpuIdET_S1_EEEvS1_S1_iPS1_,"aw",@nobits
	.sectionflags	@""
	.align	8
.nv.shared._Z22sharedMemoryRiemannSumIdXadL_Z21logarithm_sin_exp_gpuIdET_S1_EEEvS1_S1_iPS1_:
	.zero		3072


//--------------------- .nv.shared._Z22sharedMemoryRiemannSumIdXadL_Z17logarithm_exp_gpuIdET_S1_EEEvS1_S1_iPS1_ --------------------------
	.section	.nv.shared._Z22sharedMemoryRiemannSumIdXadL_Z17logarithm_exp_gpuIdET_S1_EEEvS1_S1_iPS1_,"aw",@nobits
	.sectionflags	@""
	.align	8
.nv.shared._Z22sharedMemoryRiemannSumIdXadL_Z17logarithm_exp_gpuIdET_S1_EEEvS1_S1_iPS1_:
	.zero		3072


//--------------------- .nv.shared._Z22sharedMemoryRiemannSumIdXadL_Z10square_gpuIdET_S1_EEEvS1_S1_iPS1_ --------------------------
	.section	.nv.shared._Z22sharedMemoryRiemannSumIdXadL_Z10square_gpuIdET_S1_EEEvS1_S1_iPS1_,"aw",@nobits
	.sectionflags	@""
	.align	8
.nv.shared._Z22sharedMemoryRiemannSumIdXadL_Z10square_gpuIdET_S1_EEEvS1_S1_iPS1_:
	.zero		3072


//--------------------- .nv.shared._Z22sharedMemoryRiemannSumIdXadL_Z11sin_exp_gpuIdET_S1_EEEvS1_S1_iPS1_ --------------------------
	.section	.nv.shared._Z22sharedMemoryRiemannSumIdXadL_Z11sin_exp_gpuIdET_S1_EEEvS1_S1_iPS1_,"aw",@nobits
	.sectionflags	@""
	.align	8
.nv.shared._Z22sharedMemoryRiemannSumIdXadL_Z11sin_exp_gpuIdET_S1_EEEvS1_S1_iPS1_:
	.zero		3072


//--------------------- .nv.constant0._Z22sharedMemoryRiemannSumIdXadL_Z18complex_kernel_gpuIdET_S1_EEEvS1_S1_iPS1_ --------------------------
	.section	.nv.constant0._Z22sharedMemoryRiemannSumIdXadL_Z18complex_kernel_gpuIdET_S1_EEEvS1_S1_iPS1_,"a",@progbits
	.sectionflags	@""
	.align	4
.nv.constant0._Z22sharedMemoryRiemannSumIdXadL_Z18complex_kernel_gpuIdET_S1_EEEvS1_S1_iPS1_:
	.zero		928


//--------------------- .nv.constant0._Z22sharedMemoryRiemannSumIdXadL_Z21logarithm_sin_exp_gpuIdET_S1_EEEvS1_S1_iPS1_ --------------------------
	.section	.nv.constant0._Z22sharedMemoryRiemannSumIdXadL_Z21logarithm_sin_exp_gpuIdET_S1_EEEvS1_S1_iPS1_,"a",@progbits
	.sectionflags	@""
	.align	4
.nv.constant0._Z22sharedMemoryRiemannSumIdXadL_Z21logarithm_sin_exp_gpuIdET_S1_EEEvS1_S1_iPS1_:
	.zero		928


//--------------------- .nv.constant0._Z22sharedMemoryRiemannSumIdXadL_Z17logarithm_exp_gpuIdET_S1_EEEvS1_S1_iPS1_ --------------------------
	.section	.nv.constant0._Z22sharedMemoryRiemannSumIdXadL_Z17logarithm_exp_gpuIdET_S1_EEEvS1_S1_iPS1_,"a",@progbits
	.sectionflags	@""
	.align	4
.nv.constant0._Z22sharedMemoryRiemannSumIdXadL_Z17logarithm_exp_gpuIdET_S1_EEEvS1_S1_iPS1_:
	.zero		928


//--------------------- .nv.constant0._Z22sharedMemoryRiemannSumIdXadL_Z10square_gpuIdET_S1_EEEvS1_S1_iPS1_ --------------------------
	.section	.nv.constant0._Z22sharedMemoryRiemannSumIdXadL_Z10square_gpuIdET_S1_EEEvS1_S1_iPS1_,"a",@progbits
	.sectionflags	@""
	.align	4
.nv.constant0._Z22sharedMemoryRiemannSumIdXadL_Z10square_gpuIdET_S1_EEEvS1_S1_iPS1_:
	.zero		928


//--------------------- .nv.constant0._Z22sharedMemoryRiemannSumIdXadL_Z11sin_exp_gpuIdET_S1_EEEvS1_S1_iPS1_ --------------------------
	.section	.nv.constant0._Z22sharedMemoryRiemannSumIdXadL_Z11sin_exp_gpuIdET_S1_EEEvS1_S1_iPS1_,"a",@progbits
	.sectionflags	@""
	.align	4
.nv.constant0._Z22sharedMemoryRiemannSumIdXadL_Z11sin_exp_gpuIdET_S1_EEEvS1_S1_iPS1_:
	.zero		928


//--------------------- SYMBOLS --------------------------

	.type		.nv.reservedSmem.offset0,@object
	.size		.nv.reservedSmem.offset0,0x4
	.type		.nv.reservedSmem.cap,@object
	.size		.nv.reservedSmem.cap,0x4
